//
// Generated by NVIDIA NVVM Compiler
//
// Compiler Build ID: CL-36424714
// Cuda compilation tools, release 13.0, V13.0.88
// Based on NVVM 20.0.0
//

.version 9.0
.target sm_100
.address_size 64

	// .globl	_Z3expv
.extern .func  (.param .b32 func_retval0) vprintf
(
	.param .b64 vprintf_param_0,
	.param .b64 vprintf_param_1
)
;
.const .align 4 .u32 x_gpu;
.const .align 4 .u32 y_gpu;
.const .align 4 .u32 z_gpu;
// _ZZ20transpose_slab_type1P6float2S0_E4data has been demoted
// _ZZ20transpose_slab_type2P6float2S0_E4data has been demoted
.global .align 1 .b8 $str[57] = {10, 32, 116, 104, 114, 101, 97, 100, 105, 100, 120, 46, 120, 32, 44, 32, 116, 104, 114, 101, 97, 100, 105, 100, 120, 46, 121, 32, 44, 32, 116, 104, 114, 101, 97, 100, 105, 100, 120, 46, 122, 32, 61, 32, 37, 100, 32, 44, 32, 37, 100, 32, 44, 32, 37, 100};

.visible .entry _Z3expv()
{
	.local .align 8 .b8 	__local_depot0[16];
	.reg .b64 	%SP;
	.reg .b64 	%SPL;
	.reg .b32 	%r<6>;
	.reg .b64 	%rd<5>;

	mov.u64 	%SPL, __local_depot0;
	cvta.local.u64 	%SP, %SPL;
	add.u64 	%rd1, %SP, 0;
	add.u64 	%rd2, %SPL, 0;
	mov.u32 	%r1, %tid.x;
	mov.u32 	%r2, %tid.y;
	mov.u32 	%r3, %tid.z;
	st.local.v2.u32 	[%rd2], {%r1, %r2};
	st.local.u32 	[%rd2+8], %r3;
	mov.u64 	%rd3, $str;
	cvta.global.u64 	%rd4, %rd3;
	{ // callseq 0, 0
	.param .b64 param0;
	st.param.b64 	[param0], %rd4;
	.param .b64 param1;
	st.param.b64 	[param1], %rd1;
	.param .b32 retval0;
	call.uni (retval0), 
	vprintf, 
	(
	param0, 
	param1
	);
	ld.param.b32 	%r4, [retval0];
	} // callseq 0
	ret;

}
	// .globl	_Z15chunk_transposeP6float2S0_
.visible .entry _Z15chunk_transposeP6float2S0_(
	.param .u64 .ptr .align 1 _Z15chunk_transposeP6float2S0__param_0,
	.param .u64 .ptr .align 1 _Z15chunk_transposeP6float2S0__param_1
)
{
	.reg .b32 	%r<15>;
	.reg .b32 	%f<3>;
	.reg .b64 	%rd<12>;

	ld.param.u64 	%rd1, [_Z15chunk_transposeP6float2S0__param_0];
	ld.param.u64 	%rd2, [_Z15chunk_transposeP6float2S0__param_1];
	cvta.to.global.u64 	%rd3, %rd2;
	cvta.to.global.u64 	%rd4, %rd1;
	mov.u32 	%r1, %ntid.x;
	mov.u32 	%r2, %ctaid.x;
	mov.u32 	%r3, %tid.x;
	mad.lo.s32 	%r4, %r1, %r2, %r3;
	and.b32  	%r5, %r4, 511;
	shl.b32 	%r6, %r4, 3;
	shr.s32 	%r7, %r6, 3;
	and.b32  	%r8, %r7, -16777216;
	shr.u32 	%r9, %r4, 9;
	and.b32  	%r10, %r9, 32256;
	shl.b32 	%r11, %r4, 6;
	and.b32  	%r12, %r11, 16744448;
	or.b32  	%r13, %r10, %r12;
	or.b32  	%r14, %r13, %r8;
	cvt.s64.s32 	%rd5, %r14;
	cvt.u64.u32 	%rd6, %r5;
	or.b64  	%rd7, %rd5, %rd6;
	shl.b64 	%rd8, %rd7, 3;
	add.s64 	%rd9, %rd3, %rd8;
	mul.wide.u32 	%rd10, %r4, 8;
	add.s64 	%rd11, %rd4, %rd10;
	ld.global.v2.f32 	{%f1, %f2}, [%rd11];
	st.global.v2.f32 	[%rd9], {%f1, %f2};
	ret;

}
	// .globl	_Z11copy_kernelP6float2S0_
.visible .entry _Z11copy_kernelP6float2S0_(
	.param .u64 .ptr .align 1 _Z11copy_kernelP6float2S0__param_0,
	.param .u64 .ptr .align 1 _Z11copy_kernelP6float2S0__param_1
)
{
	.reg .b32 	%r<5>;
	.reg .b32 	%f<3>;
	.reg .b64 	%rd<8>;

	ld.param.u64 	%rd1, [_Z11copy_kernelP6float2S0__param_0];
	ld.param.u64 	%rd2, [_Z11copy_kernelP6float2S0__param_1];
	cvta.to.global.u64 	%rd3, %rd2;
	cvta.to.global.u64 	%rd4, %rd1;
	mov.u32 	%r1, %tid.x;
	mov.u32 	%r2, %ntid.x;
	mov.u32 	%r3, %ctaid.x;
	mad.lo.s32 	%r4, %r2, %r3, %r1;
	mul.wide.u32 	%rd5, %r4, 8;
	add.s64 	%rd6, %rd3, %rd5;
	add.s64 	%rd7, %rd4, %rd5;
	ld.global.v2.f32 	{%f1, %f2}, [%rd7];
	st.global.v2.f32 	[%rd6], {%f1, %f2};
	ret;

}
	// .globl	_Z20transpose_slab_type0P6float2S0_
.visible .entry _Z20transpose_slab_type0P6float2S0_(
	.param .u64 .ptr .align 1 _Z20transpose_slab_type0P6float2S0__param_0,
	.param .u64 .ptr .align 1 _Z20transpose_slab_type0P6float2S0__param_1
)
{
	.reg .pred 	%p<3>;
	.reg .b32 	%r<31>;
	.reg .b32 	%f<3>;
	.reg .b64 	%rd<32>;

	ld.param.u64 	%rd13, [_Z20transpose_slab_type0P6float2S0__param_0];
	ld.param.u64 	%rd14, [_Z20transpose_slab_type0P6float2S0__param_1];
	mov.u32 	%r3, %tid.x;
	mov.u32 	%r4, %ntid.x;
	mov.u32 	%r5, %ctaid.x;
	mad.lo.s32 	%r6, %r4, %r5, %r3;
	cvt.u64.u32 	%rd1, %r6;
	ld.const.u32 	%r7, [z_gpu];
	shr.u32 	%r8, %r7, 31;
	add.s32 	%r9, %r7, %r8;
	shr.s32 	%r10, %r9, 1;
	add.s32 	%r11, %r10, 1;
	cvt.s64.s32 	%rd2, %r11;
	and.b64  	%rd15, %rd2, -4294967296;
	setp.ne.s64 	%p1, %rd15, 0;
	@%p1 bra 	$L__BB3_2;
	cvt.u32.u64 	%r12, %rd2;
	cvt.u32.u64 	%r13, %rd1;
	div.u32 	%r14, %r13, %r12;
	mul.lo.s32 	%r15, %r14, %r12;
	sub.s32 	%r16, %r13, %r15;
	cvt.u64.u32 	%rd29, %r14;
	cvt.u64.u32 	%rd30, %r16;
	bra.uni 	$L__BB3_3;
$L__BB3_2:
	div.s64 	%rd29, %rd1, %rd2;
	mul.lo.s64 	%rd16, %rd29, %rd2;
	sub.s64 	%rd30, %rd1, %rd16;
$L__BB3_3:
	cvt.u32.u64 	%r17, %rd2;
	cvt.u32.u64 	%r1, %rd30;
	shr.s64 	%rd17, %rd29, 63;
	shr.u64 	%rd18, %rd17, 55;
	add.s64 	%rd19, %rd29, %rd18;
	shr.u64 	%rd20, %rd19, 9;
	cvt.u32.u64 	%r18, %rd20;
	mov.b64 	%rd21, 512;
	cvt.u32.u64 	%r19, %rd21;
	mul.lo.s32 	%r20, %r18, %r19;
	cvt.u32.u64 	%r21, %rd29;
	sub.s32 	%r2, %r21, %r20;
	shl.b32 	%r22, %r17, 9;
	cvt.s64.s32 	%rd9, %r22;
	and.b64  	%rd22, %rd9, -4294967296;
	setp.ne.s64 	%p2, %rd22, 0;
	@%p2 bra 	$L__BB3_5;
	cvt.u32.u64 	%r23, %rd9;
	cvt.u32.u64 	%r24, %rd1;
	div.u32 	%r25, %r24, %r23;
	cvt.u64.u32 	%rd31, %r25;
	bra.uni 	$L__BB3_6;
$L__BB3_5:
	div.s64 	%rd31, %rd1, %rd9;
$L__BB3_6:
	cvt.u32.u64 	%r27, %rd31;
	shl.b32 	%r28, %r2, 9;
	add.s32 	%r29, %r28, %r27;
	mad.lo.s32 	%r30, %r29, %r17, %r1;
	cvta.to.global.u64 	%rd23, %rd14;
	mul.wide.s32 	%rd24, %r30, 8;
	add.s64 	%rd25, %rd23, %rd24;
	cvta.to.global.u64 	%rd26, %rd13;
	shl.b64 	%rd27, %rd1, 3;
	add.s64 	%rd28, %rd26, %rd27;
	ld.global.v2.f32 	{%f1, %f2}, [%rd28];
	st.global.v2.f32 	[%rd25], {%f1, %f2};
	ret;

}
	// .globl	_Z20transpose_slab_type1P6float2S0_
.visible .entry _Z20transpose_slab_type1P6float2S0_(
	.param .u64 .ptr .align 1 _Z20transpose_slab_type1P6float2S0__param_0,
	.param .u64 .ptr .align 1 _Z20transpose_slab_type1P6float2S0__param_1
)
{
	.reg .b32 	%r<20>;
	.reg .b32 	%f<5>;
	.reg .b64 	%rd<9>;
	// demoted variable
	.shared .align 8 .b8 _ZZ20transpose_slab_type1P6float2S0_E4data[2048];
	ld.param.u64 	%rd1, [_Z20transpose_slab_type1P6float2S0__param_0];
	ld.param.u64 	%rd2, [_Z20transpose_slab_type1P6float2S0__param_1];
	cvta.to.global.u64 	%rd3, %rd2;
	cvta.to.global.u64 	%rd4, %rd1;
	mov.u32 	%r1, %ctaid.x;
	mov.u32 	%r2, %tid.y;
	mov.u32 	%r3, %ctaid.y;
	mov.u32 	%r4, %ntid.y;
	mad.lo.s32 	%r5, %r3, %r4, %r2;
	mov.u32 	%r6, %tid.z;
	mov.u32 	%r7, %ntid.z;
	mov.u32 	%r8, %ctaid.z;
	mad.lo.s32 	%r9, %r7, %r8, %r6;
	mad.lo.s32 	%r10, %r5, 257, %r1;
	mad.lo.s32 	%r11, %r9, 131584, %r10;
	mad.lo.s32 	%r12, %r9, 257, %r1;
	mad.lo.s32 	%r13, %r5, 131584, %r12;
	mov.u32 	%r14, %tid.x;
	shl.b32 	%r15, %r14, 7;
	mov.u32 	%r16, _ZZ20transpose_slab_type1P6float2S0_E4data;
	add.s32 	%r17, %r16, %r15;
	shl.b32 	%r18, %r2, 3;
	add.s32 	%r19, %r17, %r18;
	mul.wide.u32 	%rd5, %r11, 8;
	add.s64 	%rd6, %rd4, %rd5;
	ld.global.v2.f32 	{%f1, %f2}, [%rd6];
	st.shared.v2.f32 	[%r19], {%f1, %f2};
	bar.sync 	0;
	mul.wide.u32 	%rd7, %r13, 8;
	add.s64 	%rd8, %rd3, %rd7;
	ld.shared.v2.f32 	{%f3, %f4}, [%r19];
	st.global.v2.f32 	[%rd8], {%f3, %f4};
	ret;

}
	// .globl	_Z20transpose_slab_type2P6float2S0_
.visible .entry _Z20transpose_slab_type2P6float2S0_(
	.param .u64 .ptr .align 1 _Z20transpose_slab_type2P6float2S0__param_0,
	.param .u64 .ptr .align 1 _Z20transpose_slab_type2P6float2S0__param_1
)
{
	.reg .b32 	%r<19>;
	.reg .b32 	%f<5>;
	.reg .b64 	%rd<9>;
	// demoted variable
	.shared .align 8 .b8 _ZZ20transpose_slab_type2P6float2S0_E4data[2048];
	ld.param.u64 	%rd1, [_Z20transpose_slab_type2P6float2S0__param_0];
	ld.param.u64 	%rd2, [_Z20transpose_slab_type2P6float2S0__param_1];
	cvta.to.global.u64 	%rd3, %rd2;
	cvta.to.global.u64 	%rd4, %rd1;
	mov.u32 	%r1, %ctaid.z;
	mov.u32 	%r2, %tid.y;
	mov.u32 	%r3, %ctaid.y;
	mov.u32 	%r4, %ntid.y;
	mad.lo.s32 	%r5, %r3, %r4, %r2;
	mov.u32 	%r6, %tid.x;
	mov.u32 	%r7, %ntid.x;
	mov.u32 	%r8, %ctaid.x;
	mad.lo.s32 	%r9, %r7, %r8, %r6;
	mad.lo.s32 	%r10, %r5, 257, %r1;
	mad.lo.s32 	%r11, %r9, 131584, %r10;
	mad.lo.s32 	%r12, %r9, 257, %r1;
	mad.lo.s32 	%r13, %r5, 131584, %r12;
	shl.b32 	%r14, %r6, 7;
	mov.u32 	%r15, _ZZ20transpose_slab_type2P6float2S0_E4data;
	add.s32 	%r16, %r15, %r14;
	shl.b32 	%r17, %r2, 3;
	add.s32 	%r18, %r16, %r17;
	mul.wide.s32 	%rd5, %r11, 8;
	add.s64 	%rd6, %rd4, %rd5;
	ld.global.v2.f32 	{%f1, %f2}, [%rd6];
	st.shared.v2.f32 	[%r18], {%f1, %f2};
	bar.sync 	0;
	mul.wide.s32 	%rd7, %r13, 8;
	add.s64 	%rd8, %rd3, %rd7;
	ld.shared.v2.f32 	{%f3, %f4}, [%r18];
	st.global.v2.f32 	[%rd8], {%f3, %f4};
	ret;

}


// ===== COMPILED SASS (sm_100) =====

	.target	sm_100

	.elftype	@"ET_EXEC"


//--------------------- .note.nv.tkinfo           --------------------------
	.section	.note.nv.tkinfo,"",@"SHT_NOTE"
	.sectionflags	@"SHF_NOTE_NV_TKINFO"
	.tkinfo
        /*0018*/ 	.word	0x00000002
        /*0030*/ 	.string	""
        /*0030*/ 	.string	"ptxas"
        /*0030*/ 	.string	"Cuda compilation tools, release 13.0, V13.0.88"
        /*0030*/ 	.string	"Build cuda_13.0.r13.0/compiler.36424714_0"
        /*0030*/ 	.string	"-arch sm_100 -m 64 "



//--------------------- .note.nv.cuinfo           --------------------------
	.section	.note.nv.cuinfo,"",@"SHT_NOTE"
	.sectionflags	@"SHF_NOTE_NV_CUINFO"
        /*0018*/ 	.short	0x0002
        /*001a*/ 	.short	0x0064
        /*001c*/ 	.short	0x0082
	.zero		2


//--------------------- .nv.info                  --------------------------
	.section	.nv.info,"",@"SHT_CUDA_INFO"
	.align	4


	//----- nvinfo : EIATTR_REGCOUNT
	.align		4
        /*0000*/ 	.byte	0x04, 0x2f
        /*0002*/ 	.short	(.L_5 - .L_4)
	.align		4
.L_4:
        /*0004*/ 	.word	index@(_Z3expv)
        /*0008*/ 	.word	0x00000018


	//----- nvinfo : EIATTR_FRAME_SIZE
	.align		4
.L_5:
        /*000c*/ 	.byte	0x04, 0x11
        /*000e*/ 	.short	(.L_7 - .L_6)
	.align		4
.L_6:
        /*0010*/ 	.word	index@(_Z3expv)
        /*0014*/ 	.word	0x00000010


	//----- nvinfo : EIATTR_REGCOUNT
	.align		4
.L_7:
        /*0018*/ 	.byte	0x04, 0x2f
        /*001a*/ 	.short	(.L_9 - .L_8)
	.align		4
.L_8:
        /*001c*/ 	.word	index@(_Z15chunk_transposeP6float2S0_)
        /*0020*/ 	.word	0x0000000c


	//----- nvinfo : EIATTR_FRAME_SIZE
	.align		4
.L_9:
        /*0024*/ 	.byte	0x04, 0x11
        /*0026*/ 	.short	(.L_11 - .L_10)
	.align		4
.L_10:
        /*0028*/ 	.word	index@(_Z15chunk_transposeP6float2S0_)
        /*002c*/ 	.word	0x00000000


	//----- nvinfo : EIATTR_REGCOUNT
	.align		4
.L_11:
        /*0030*/ 	.byte	0x04, 0x2f
        /*0032*/ 	.short	(.L_13 - .L_12)
	.align		4
.L_12:
        /*0034*/ 	.word	index@(_Z11copy_kernelP6float2S0_)
        /*0038*/ 	.word	0x0000000a


	//----- nvinfo : EIATTR_FRAME_SIZE
	.align		4
.L_13:
        /*003c*/ 	.byte	0x04, 0x11
        /*003e*/ 	.short	(.L_15 - .L_14)
	.align		4
.L_14:
        /*0040*/ 	.word	index@(_Z11copy_kernelP6float2S0_)
        /*0044*/ 	.word	0x00000000


	//----- nvinfo : EIATTR_REGCOUNT
	.align		4
.L_15:
        /*0048*/ 	.byte	0x04, 0x2f
        /*004a*/ 	.short	(.L_17 - .L_16)
	.align		4
.L_16:
        /*004c*/ 	.word	index@(_Z20transpose_slab_type0P6float2S0_)
        /*0050*/ 	.word	0x00000012


	//----- nvinfo : EIATTR_FRAME_SIZE
	.align		4
.L_17:
        /*0054*/ 	.byte	0x04, 0x11
        /*0056*/ 	.short	(.L_19 - .L_18)
	.align		4
.L_18:
        /*0058*/ 	.word	index@($__internal_0_$__cuda_sm20_div_s64)
        /*005c*/ 	.word	0x00000000


	//----- nvinfo : EIATTR_FRAME_SIZE
	.align		4
.L_19:
        /*0060*/ 	.byte	0x04, 0x11
        /*0062*/ 	.short	(.L_21 - .L_20)
	.align		4
.L_20:
        /*0064*/ 	.word	index@(_Z20transpose_slab_type0P6float2S0_)
        /*0068*/ 	.word	0x00000000


	//----- nvinfo : EIATTR_REGCOUNT
	.align		4
.L_21:
        /*006c*/ 	.byte	0x04, 0x2f
        /*006e*/ 	.short	(.L_23 - .L_22)
	.align		4
.L_22:
        /*0070*/ 	.word	index@(_Z20transpose_slab_type1P6float2S0_)
        /*0074*/ 	.word	0x00000010


	//----- nvinfo : EIATTR_FRAME_SIZE
	.align		4
.L_23:
        /*0078*/ 	.byte	0x04, 0x11
        /*007a*/ 	.short	(.L_25 - .L_24)
	.align		4
.L_24:
        /*007c*/ 	.word	index@(_Z20transpose_slab_type1P6float2S0_)
        /*0080*/ 	.word	0x00000000


	//----- nvinfo : EIATTR_REGCOUNT
	.align		4
.L_25:
        /*0084*/ 	.byte	0x04, 0x2f
        /*0086*/ 	.short	(.L_27 - .L_26)
	.align		4
.L_26:
        /*0088*/ 	.word	index@(_Z20transpose_slab_type2P6float2S0_)
        /*008c*/ 	.word	0x00000010


	//----- nvinfo : EIATTR_FRAME_SIZE
	.align		4
.L_27:
        /*0090*/ 	.byte	0x04, 0x11
        /*0092*/ 	.short	(.L_29 - .L_28)
	.align		4
.L_28:
        /*0094*/ 	.word	index@(_Z20transpose_slab_type2P6float2S0_)
        /*0098*/ 	.word	0x00000000


	//----- nvinfo : EIATTR_MIN_STACK_SIZE
	.align		4
.L_29:
        /*009c*/ 	.byte	0x04, 0x12
        /*009e*/ 	.short	(.L_31 - .L_30)
	.align		4
.L_30:
        /*00a0*/ 	.word	index@(_Z20transpose_slab_type2P6float2S0_)
        /*00a4*/ 	.word	0x00000000


	//----- nvinfo : EIATTR_MIN_STACK_SIZE
	.align		4
.L_31:
        /*00a8*/ 	.byte	0x04, 0x12
        /*00aa*/ 	.short	(.L_33 - .L_32)
	.align		4
.L_32:
        /*00ac*/ 	.word	index@(_Z20transpose_slab_type1P6float2S0_)
        /*00b0*/ 	.word	0x00000000


	//----- nvinfo : EIATTR_MIN_STACK_SIZE
	.align		4
.L_33:
        /*00b4*/ 	.byte	0x04, 0x12
        /*00b6*/ 	.short	(.L_35 - .L_34)
	.align		4
.L_34:
        /*00b8*/ 	.word	index@(_Z20transpose_slab_type0P6float2S0_)
        /*00bc*/ 	.word	0x00000000


	//----- nvinfo : EIATTR_MIN_STACK_SIZE
	.align		4
.L_35:
        /*00c0*/ 	.byte	0x04, 0x12
        /*00c2*/ 	.short	(.L_37 - .L_36)
	.align		4
.L_36:
        /*00c4*/ 	.word	index@(_Z11copy_kernelP6float2S0_)
        /*00c8*/ 	.word	0x00000000


	//----- nvinfo : EIATTR_MIN_STACK_SIZE
	.align		4
.L_37:
        /*00cc*/ 	.byte	0x04, 0x12
        /*00ce*/ 	.short	(.L_39 - .L_38)
	.align		4
.L_38:
        /*00d0*/ 	.word	index@(_Z15chunk_transposeP6float2S0_)
        /*00d4*/ 	.word	0x00000000


	//----- nvinfo : EIATTR_MIN_STACK_SIZE
	.align		4
.L_39:
        /*00d8*/ 	.byte	0x04, 0x12
        /*00da*/ 	.short	(.L_41 - .L_40)
	.align		4
.L_40:
        /*00dc*/ 	.word	index@(_Z3expv)
        /*00e0*/ 	.word	0x00000010
.L_41:


//--------------------- .nv.compat                --------------------------
	.section	.nv.compat,"",@"SHT_CUDA_COMPAT_INFO"
	.align	4
        /*0000*/ 	.byte	0x02, 0x09, 0x00, 0x00, 0x02, 0x02, 0x01, 0x00, 0x02, 0x05, 0x05, 0x00, 0x03, 0x07, 0x01, 0x01
        /*0010*/ 	.byte	0x02, 0x03, 0x00, 0x00, 0x02, 0x06, 0x01, 0x00, 0x04, 0x0b, 0x08, 0x00, 0x09, 0x00, 0x00, 0x00
        /*0020*/ 	.byte	0x00, 0x00, 0x00, 0x00


//--------------------- .nv.info._Z20transpose_slab_type2P6float2S0_ --------------------------
	.section	.nv.info._Z20transpose_slab_type2P6float2S0_,"",@"SHT_CUDA_INFO"
	.sectionflags	@""
	.align	4


	//----- nvinfo : EIATTR_CUDA_API_VERSION
	.align		4
        /*0000*/ 	.byte	0x04, 0x37
        /*0002*/ 	.short	(.L_43 - .L_42)
.L_42:
        /*0004*/ 	.word	0x00000082


	//----- nvinfo : EIATTR_KPARAM_INFO
	.align		4
.L_43:
        /*0008*/ 	.byte	0x04, 0x17
        /*000a*/ 	.short	(.L_45 - .L_44)
.L_44:
        /*000c*/ 	.word	0x00000000
        /*0010*/ 	.short	0x0001
        /*0012*/ 	.short	0x0008
        /*0014*/ 	.byte	0x00, 0xf5, 0x21, 0x00


	//----- nvinfo : EIATTR_KPARAM_INFO
	.align		4
.L_45:
        /*0018*/ 	.byte	0x04, 0x17
        /*001a*/ 	.short	(.L_47 - .L_46)
.L_46:
        /*001c*/ 	.word	0x00000000
        /*0020*/ 	.short	0x0000
        /*0022*/ 	.short	0x0000
        /*0024*/ 	.byte	0x00, 0xf5, 0x21, 0x00


	//----- nvinfo : EIATTR_SPARSE_MMA_MASK
	.align		4
.L_47:
        /*0028*/ 	.byte	0x03, 0x50
        /*002a*/ 	.short	0x0000


	//----- nvinfo : EIATTR_MAXREG_COUNT
	.align		4
        /*002c*/ 	.byte	0x03, 0x1b
        /*002e*/ 	.short	0x00ff


	//----- nvinfo : EIATTR_NUM_BARRIERS
	.align		4
        /*0030*/ 	.byte	0x02, 0x4c
        /*0032*/ 	.byte	0x01
	.zero		1


	//----- nvinfo : EIATTR_MERCURY_ISA_VERSION
	.align		4
        /*0034*/ 	.byte	0x03, 0x5f
        /*0036*/ 	.short	0x0101


	//----- nvinfo : EIATTR_VRC_CTA_INIT_COUNT
	.align		4
        /*0038*/ 	.byte	0x02, 0x4a
	.zero		1
	.zero		1


	//----- nvinfo : EIATTR_EXIT_INSTR_OFFSETS
	.align		4
        /*003c*/ 	.byte	0x04, 0x1c
        /*003e*/ 	.short	(.L_49 - .L_48)


	//   ....[0]....
.L_48:
        /*0040*/ 	.word	0x000001d0


	//----- nvinfo : EIATTR_CBANK_PARAM_SIZE
	.align		4
.L_49:
        /*0044*/ 	.byte	0x03, 0x19
        /*0046*/ 	.short	0x0010


	//----- nvinfo : EIATTR_PARAM_CBANK
	.align		4
        /*0048*/ 	.byte	0x04, 0x0a
        /*004a*/ 	.short	(.L_51 - .L_50)
	.align		4
.L_50:
        /*004c*/ 	.word	index@(.nv.constant0._Z20transpose_slab_type2P6float2S0_)
        /*0050*/ 	.short	0x0380
        /*0052*/ 	.short	0x0010


	//----- nvinfo : EIATTR_SW_WAR
	.align		4
.L_51:
        /*0054*/ 	.byte	0x04, 0x36
        /*0056*/ 	.short	(.L_53 - .L_52)
.L_52:
        /*0058*/ 	.word	0x00000008
.L_53:


//--------------------- .nv.info._Z20transpose_slab_type1P6float2S0_ --------------------------
	.section	.nv.info._Z20transpose_slab_type1P6float2S0_,"",@"SHT_CUDA_INFO"
	.sectionflags	@""
	.align	4


	//----- nvinfo : EIATTR_CUDA_API_VERSION
	.align		4
        /*0000*/ 	.byte	0x04, 0x37
        /*0002*/ 	.short	(.L_55 - .L_54)
.L_54:
        /*0004*/ 	.word	0x00000082


	//----- nvinfo : EIATTR_KPARAM_INFO
	.align		4
.L_55:
        /*0008*/ 	.byte	0x04, 0x17
        /*000a*/ 	.short	(.L_57 - .L_56)
.L_56:
        /*000c*/ 	.word	0x00000000
        /*0010*/ 	.short	0x0001
        /*0012*/ 	.short	0x0008
        /*0014*/ 	.byte	0x00, 0xf5, 0x21, 0x00


	//----- nvinfo : EIATTR_KPARAM_INFO
	.align		4
.L_57:
        /*0018*/ 	.byte	0x04, 0x17
        /*001a*/ 	.short	(.L_59 - .L_58)
.L_58:
        /*001c*/ 	.word	0x00000000
        /*0020*/ 	.short	0x0000
        /*0022*/ 	.short	0x0000
        /*0024*/ 	.byte	0x00, 0xf5, 0x21, 0x00


	//----- nvinfo : EIATTR_SPARSE_MMA_MASK
	.align		4
.L_59:
        /*0028*/ 	.byte	0x03, 0x50
        /*002a*/ 	.short	0x0000


	//----- nvinfo : EIATTR_MAXREG_COUNT
	.align		4
        /*002c*/ 	.byte	0x03, 0x1b
        /*002e*/ 	.short	0x00ff


	//----- nvinfo : EIATTR_NUM_BARRIERS
	.align		4
        /*0030*/ 	.byte	0x02, 0x4c
        /*0032*/ 	.byte	0x01
	.zero		1


	//----- nvinfo : EIATTR_MERCURY_ISA_VERSION
	.align		4
        /*0034*/ 	.byte	0x03, 0x5f
        /*0036*/ 	.short	0x0101


	//----- nvinfo : EIATTR_VRC_CTA_INIT_COUNT
	.align		4
        /*0038*/ 	.byte	0x02, 0x4a
	.zero		1
	.zero		1


	//----- nvinfo : EIATTR_EXIT_INSTR_OFFSETS
	.align		4
        /*003c*/ 	.byte	0x04, 0x1c
        /*003e*/ 	.short	(.L_61 - .L_60)


	//   ....[0]....
.L_60:
        /*0040*/ 	.word	0x000001e0


	//----- nvinfo : EIATTR_CBANK_PARAM_SIZE
	.align		4
.L_61:
        /*0044*/ 	.byte	0x03, 0x19
        /*0046*/ 	.short	0x0010


	//----- nvinfo : EIATTR_PARAM_CBANK
	.align		4
        /*0048*/ 	.byte	0x04, 0x0a
        /*004a*/ 	.short	(.L_63 - .L_62)
	.align		4
.L_62:
        /*004c*/ 	.word	index@(.nv.constant0._Z20transpose_slab_type1P6float2S0_)
        /*0050*/ 	.short	0x0380
        /*0052*/ 	.short	0x0010


	//----- nvinfo : EIATTR_SW_WAR
	.align		4
.L_63:
        /*0054*/ 	.byte	0x04, 0x36
        /*0056*/ 	.short	(.L_65 - .L_64)
.L_64:
        /*0058*/ 	.word	0x00000008
.L_65:


//--------------------- .nv.info._Z20transpose_slab_type0P6float2S0_ --------------------------
	.section	.nv.info._Z20transpose_slab_type0P6float2S0_,"",@"SHT_CUDA_INFO"
	.sectionflags	@""
	.align	4


	//----- nvinfo : EIATTR_CUDA_API_VERSION
	.align		4
        /*0000*/ 	.byte	0x04, 0x37
        /*0002*/ 	.short	(.L_67 - .L_66)
.L_66:
        /*0004*/ 	.word	0x00000082


	//----- nvinfo : EIATTR_KPARAM_INFO
	.align		4
.L_67:
        /*0008*/ 	.byte	0x04, 0x17
        /*000a*/ 	.short	(.L_69 - .L_68)
.L_68:
        /*000c*/ 	.word	0x00000000
        /*0010*/ 	.short	0x0001
        /*0012*/ 	.short	0x0008
        /*0014*/ 	.byte	0x00, 0xf5, 0x21, 0x00


	//----- nvinfo : EIATTR_KPARAM_INFO
	.align		4
.L_69:
        /*0018*/ 	.byte	0x04, 0x17
        /*001a*/ 	.short	(.L_71 - .L_70)
.L_70:
        /*001c*/ 	.word	0x00000000
        /*0020*/ 	.short	0x0000
        /*0022*/ 	.short	0x0000
        /*0024*/ 	.byte	0x00, 0xf5, 0x21, 0x00


	//----- nvinfo : EIATTR_SPARSE_MMA_MASK
	.align		4
.L_71:
        /*0028*/ 	.byte	0x03, 0x50
        /*002a*/ 	.short	0x0000


	//----- nvinfo : EIATTR_MAXREG_COUNT
	.align		4
        /*002c*/ 	.byte	0x03, 0x1b
        /*002e*/ 	.short	0x00ff


	//----- nvinfo : EIATTR_MERCURY_ISA_VERSION
	.align		4
        /*0030*/ 	.byte	0x03, 0x5f
        /*0032*/ 	.short	0x0101


	//----- nvinfo : EIATTR_VRC_CTA_INIT_COUNT
	.align		4
        /*0034*/ 	.byte	0x02, 0x4a
	.zero		1
	.zero		1


	//----- nvinfo : EIATTR_EXIT_INSTR_OFFSETS
	.align		4
        /*0038*/ 	.byte	0x04, 0x1c
        /*003a*/ 	.short	(.L_73 - .L_72)


	//   ....[0]....
.L_72:
        /*003c*/ 	.word	0x00000530


	//----- nvinfo : EIATTR_CRS_STACK_SIZE
	.align		4
.L_73:
        /*0040*/ 	.byte	0x04, 0x1e
        /*0042*/ 	.short	(.L_75 - .L_74)
.L_74:
        /*0044*/ 	.word	0x00000000


	//----- nvinfo : EIATTR_CBANK_PARAM_SIZE
	.align		4
.L_75:
        /*0048*/ 	.byte	0x03, 0x19
        /*004a*/ 	.short	0x0010


	//----- nvinfo : EIATTR_PARAM_CBANK
	.align		4
        /*004c*/ 	.byte	0x04, 0x0a
        /*004e*/ 	.short	(.L_77 - .L_76)
	.align		4
.L_76:
        /*0050*/ 	.word	index@(.nv.constant0._Z20transpose_slab_type0P6float2S0_)
        /*0054*/ 	.short	0x0380
        /*0056*/ 	.short	0x0010


	//----- nvinfo : EIATTR_SW_WAR
	.align		4
.L_77:
        /*0058*/ 	.byte	0x04, 0x36
        /*005a*/ 	.short	(.L_79 - .L_78)
.L_78:
        /*005c*/ 	.word	0x00000008
.L_79:


//--------------------- .nv.info._Z11copy_kernelP6float2S0_ --------------------------
	.section	.nv.info._Z11copy_kernelP6float2S0_,"",@"SHT_CUDA_INFO"
	.sectionflags	@""
	.align	4


	//----- nvinfo : EIATTR_CUDA_API_VERSION
	.align		4
        /*0000*/ 	.byte	0x04, 0x37
        /*0002*/ 	.short	(.L_81 - .L_80)
.L_80:
        /*0004*/ 	.word	0x00000082


	//----- nvinfo : EIATTR_KPARAM_INFO
	.align		4
.L_81:
        /*0008*/ 	.byte	0x04, 0x17
        /*000a*/ 	.short	(.L_83 - .L_82)
.L_82:
        /*000c*/ 	.word	0x00000000
        /*0010*/ 	.short	0x0001
        /*0012*/ 	.short	0x0008
        /*0014*/ 	.byte	0x00, 0xf5, 0x21, 0x00


	//----- nvinfo : EIATTR_KPARAM_INFO
	.align		4
.L_83:
        /*0018*/ 	.byte	0x04, 0x17
        /*001a*/ 	.short	(.L_85 - .L_84)
.L_84:
        /*001c*/ 	.word	0x00000000
        /*0020*/ 	.short	0x0000
        /*0022*/ 	.short	0x0000
        /*0024*/ 	.byte	0x00, 0xf5, 0x21, 0x00


	//----- nvinfo : EIATTR_SPARSE_MMA_MASK
	.align		4
.L_85:
        /*0028*/ 	.byte	0x03, 0x50
        /*002a*/ 	.short	0x0000


	//----- nvinfo : EIATTR_MAXREG_COUNT
	.align		4
        /*002c*/ 	.byte	0x03, 0x1b
        /*002e*/ 	.short	0x00ff


	//----- nvinfo : EIATTR_MERCURY_ISA_VERSION
	.align		4
        /*0030*/ 	.byte	0x03, 0x5f
        /*0032*/ 	.short	0x0101


	//----- nvinfo : EIATTR_VRC_CTA_INIT_COUNT
	.align		4
        /*0034*/ 	.byte	0x02, 0x4a
	.zero		1
	.zero		1


	//----- nvinfo : EIATTR_EXIT_INSTR_OFFSETS
	.align		4
        /*0038*/ 	.byte	0x04, 0x1c
        /*003a*/ 	.short	(.L_87 - .L_86)


	//   ....[0]....
.L_86:
        /*003c*/ 	.word	0x000000c0


	//----- nvinfo : EIATTR_CBANK_PARAM_SIZE
	.align		4
.L_87:
        /*0040*/ 	.byte	0x03, 0x19
        /*0042*/ 	.short	0x0010


	//----- nvinfo : EIATTR_PARAM_CBANK
	.align		4
        /*0044*/ 	.byte	0x04, 0x0a
        /*0046*/ 	.short	(.L_89 - .L_88)
	.align		4
.L_88:
        /*0048*/ 	.word	index@(.nv.constant0._Z11copy_kernelP6float2S0_)
        /*004c*/ 	.short	0x0380
        /*004e*/ 	.short	0x0010


	//----- nvinfo : EIATTR_SW_WAR
	.align		4
.L_89:
        /*0050*/ 	.byte	0x04, 0x36
        /*0052*/ 	.short	(.L_91 - .L_90)
.L_90:
        /*0054*/ 	.word	0x00000008
.L_91:


//--------------------- .nv.info._Z15chunk_transposeP6float2S0_ --------------------------
	.section	.nv.info._Z15chunk_transposeP6float2S0_,"",@"SHT_CUDA_INFO"
	.sectionflags	@""
	.align	4


	//----- nvinfo : EIATTR_CUDA_API_VERSION
	.align		4
        /*0000*/ 	.byte	0x04, 0x37
        /*0002*/ 	.short	(.L_93 - .L_92)
.L_92:
        /*0004*/ 	.word	0x00000082


	//----- nvinfo : EIATTR_KPARAM_INFO
	.align		4
.L_93:
        /*0008*/ 	.byte	0x04, 0x17
        /*000a*/ 	.short	(.L_95 - .L_94)
.L_94:
        /*000c*/ 	.word	0x00000000
        /*0010*/ 	.short	0x0001
        /*0012*/ 	.short	0x0008
        /*0014*/ 	.byte	0x00, 0xf5, 0x21, 0x00


	//----- nvinfo : EIATTR_KPARAM_INFO
	.align		4
.L_95:
        /*0018*/ 	.byte	0x04, 0x17
        /*001a*/ 	.short	(.L_97 - .L_96)
.L_96:
        /*001c*/ 	.word	0x00000000
        /*0020*/ 	.short	0x0000
        /*0022*/ 	.short	0x0000
        /*0024*/ 	.byte	0x00, 0xf5, 0x21, 0x00


	//----- nvinfo : EIATTR_SPARSE_MMA_MASK
	.align		4
.L_97:
        /*0028*/ 	.byte	0x03, 0x50
        /*002a*/ 	.short	0x0000


	//----- nvinfo : EIATTR_MAXREG_COUNT
	.align		4
        /*002c*/ 	.byte	0x03, 0x1b
        /*002e*/ 	.short	0x00ff


	//----- nvinfo : EIATTR_MERCURY_ISA_VERSION
	.align		4
        /*0030*/ 	.byte	0x03, 0x5f
        /*0032*/ 	.short	0x0101


	//----- nvinfo : EIATTR_VRC_CTA_INIT_COUNT
	.align		4
        /*0034*/ 	.byte	0x02, 0x4a
	.zero		1
	.zero		1


	//----- nvinfo : EIATTR_EXIT_INSTR_OFFSETS
	.align		4
        /*0038*/ 	.byte	0x04, 0x1c
        /*003a*/ 	.short	(.L_99 - .L_98)


	//   ....[0]....
.L_98:
        /*003c*/ 	.word	0x00000160


	//----- nvinfo : EIATTR_CBANK_PARAM_SIZE
	.align		4
.L_99:
        /*0040*/ 	.byte	0x03, 0x19
        /*0042*/ 	.short	0x0010


	//----- nvinfo : EIATTR_PARAM_CBANK
	.align		4
        /*0044*/ 	.byte	0x04, 0x0a
        /*0046*/ 	.short	(.L_101 - .L_100)
	.align		4
.L_100:
        /*0048*/ 	.word	index@(.nv.constant0._Z15chunk_transposeP6float2S0_)
        /*004c*/ 	.short	0x0380
        /*004e*/ 	.short	0x0010


	//----- nvinfo : EIATTR_SW_WAR
	.align		4
.L_101:
        /*0050*/ 	.byte	0x04, 0x36
        /*0052*/ 	.short	(.L_103 - .L_102)
.L_102:
        /*0054*/ 	.word	0x00000008
.L_103:


//--------------------- .nv.info._Z3expv          --------------------------
	.section	.nv.info._Z3expv,"",@"SHT_CUDA_INFO"
	.sectionflags	@""
	.align	4


	//----- nvinfo : EIATTR_CUDA_API_VERSION
	.align		4
        /*0000*/ 	.byte	0x04, 0x37
        /*0002*/ 	.short	(.L_105 - .L_104)
.L_104:
        /*0004*/ 	.word	0x00000082


	//----- nvinfo : EIATTR_SPARSE_MMA_MASK
	.align		4
.L_105:
        /*0008*/ 	.byte	0x03, 0x50
        /*000a*/ 	.short	0x0000


	//----- nvinfo : EIATTR_MAXREG_COUNT
	.align		4
        /*000c*/ 	.byte	0x03, 0x1b
        /*000e*/ 	.short	0x00ff


	//----- nvinfo : EIATTR_EXTERNS
	.align		4
        /*0010*/ 	.byte	0x04, 0x0f
        /*0012*/ 	.short	(.L_107 - .L_106)


	//   ....[0]....
	.align		4
.L_106:
        /*0014*/ 	.word	index@(vprintf)


	//----- nvinfo : EIATTR_MERCURY_ISA_VERSION
	.align		4
.L_107:
        /*0018*/ 	.byte	0x03, 0x5f
        /*001a*/ 	.short	0x0101


	//----- nvinfo : EIATTR_VRC_CTA_INIT_COUNT
	.align		4
        /*001c*/ 	.byte	0x02, 0x4a
	.zero		1
	.zero		1


	//----- nvinfo : EIATTR_SYSCALL_OFFSETS
	.align		4
        /*0020*/ 	.byte	0x04, 0x46
        /*0022*/ 	.short	(.L_109 - .L_108)


	//   ....[0]....
.L_108:
        /*0024*/ 	.word	0x00000110


	//----- nvinfo : EIATTR_EXIT_INSTR_OFFSETS
	.align		4
.L_109:
        /*0028*/ 	.byte	0x04, 0x1c
        /*002a*/ 	.short	(.L_111 - .L_110)


	//   ....[0]....
.L_110:
        /*002c*/ 	.word	0x00000120


	//----- nvinfo : EIATTR_SW_WAR
	.align		4
.L_111:
        /*0030*/ 	.byte	0x04, 0x36
        /*0032*/ 	.short	(.L_113 - .L_112)
.L_112:
        /*0034*/ 	.word	0x00000008
.L_113:


//--------------------- .nv.callgraph             --------------------------
	.section	.nv.callgraph,"",@"SHT_CUDA_CALLGRAPH"
	.align	4
	.sectionentsize	8
	.align		4
        /*0000*/ 	.word	0x00000000
	.align		4
        /*0004*/ 	.word	0xffffffff
	.align		4
        /*0008*/ 	.word	index@(_Z3expv)
	.align		4
        /*000c*/ 	.word	index@(vprintf)
	.align		4
        /*0010*/ 	.word	0x00000000
	.align		4
        /*0014*/ 	.word	0xfffffffe
	.align		4
        /*0018*/ 	.word	0x00000000
	.align		4
        /*001c*/ 	.word	0xfffffffd
	.align		4
        /*0020*/ 	.word	0x00000000
	.align		4
        /*0024*/ 	.word	0xfffffffc


//--------------------- .nv.constant3             --------------------------
	.section	.nv.constant3,"a",@progbits
	.align	4
.nv.constant3:
	.type		x_gpu,@object
	.size		x_gpu,(y_gpu - x_gpu)
x_gpu:
	.zero		4
	.type		y_gpu,@object
	.size		y_gpu,(z_gpu - y_gpu)
y_gpu:
	.zero		4
	.type		z_gpu,@object
	.size		z_gpu,(.L_2 - z_gpu)
z_gpu:
	.zero		4
.L_2:


//--------------------- .nv.constant4             --------------------------
	.section	.nv.constant4,"a",@progbits
	.align	8
	.align		8
.nv.constant4:
        /*0000*/ 	.dword	$str
	.align		8
        /*0008*/ 	.dword	vprintf


//--------------------- .text._Z20transpose_slab_type2P6float2S0_ --------------------------
	.section	.text._Z20transpose_slab_type2P6float2S0_,"ax",@progbits
	.align	128
        .global         _Z20transpose_slab_type2P6float2S0_
        .type           _Z20transpose_slab_type2P6float2S0_,@function
        .size           _Z20transpose_slab_type2P6float2S0_,(.L_x_12 - _Z20transpose_slab_type2P6float2S0_)
        .other          _Z20transpose_slab_type2P6float2S0_,@"STO_CUDA_ENTRY STV_DEFAULT"
_Z20transpose_slab_type2P6float2S0_:
.text._Z20transpose_slab_type2P6float2S0_:
[----:B------:R-:W-:Y:S01]  /*0000*/  LDC R1, c[0x0][0x37c] ;  /* 0x0000df00ff017b82 */ /* 0x000fe20000000800 */
[----:B------:R-:W0:Y:S07]  /*0010*/  S2R R9, SR_TID.Y ;  /* 0x0000000000097919 */ /* 0x000e2e0000002200 */
[----:B------:R-:W0:Y:S01]  /*0020*/  S2UR UR4, SR_CTAID.Y ;  /* 0x00000000000479c3 */ /* 0x000e220000002600 */
[----:B------:R-:W1:Y:S01]  /*0030*/  LDCU.64 UR6, c[0x0][0x358] ;  /* 0x00006b00ff0677ac */ /* 0x000e620008000a00 */
[----:B------:R-:W2:Y:S01]  /*0040*/  S2R R4, SR_TID.X ;  /* 0x0000000000047919 */ /* 0x000ea20000002100 */
[----:B------:R-:W2:Y:S05]  /*0050*/  S2R R5, SR_CTAID.X ;  /* 0x0000000000057919 */ /* 0x000eaa0000002500 */
[----:B------:R-:W0:Y:S01]  /*0060*/  LDC R0, c[0x0][0x364] ;  /* 0x0000d900ff007b82 */ /* 0x000e220000000800 */
[----:B------:R-:W2:Y:S01]  /*0070*/  LDCU UR5, c[0x0][0x360] ;  /* 0x00006c00ff0577ac */ /* 0x000ea20008000800 */
[----:B------:R-:W3:Y:S06]  /*0080*/  S2R R7, SR_CTAID.Z ;  /* 0x0000000000077919 */ /* 0x000eec0000002700 */
[----:B------:R-:W4:Y:S01]  /*0090*/  LDC.64 R2, c[0x0][0x380] ;  /* 0x0000e000ff027b82 */ /* 0x000f220000000a00 */
[----:B0-----:R-:W-:-:S02]  /*00a0*/  IMAD R0, R0, UR4, R9 ;  /* 0x0000000400007c24 */ /* 0x001fc4000f8e0209 */
[----:B--2---:R-:W-:Y:S02]  /*00b0*/  IMAD R6, R5, UR5, R4 ;  /* 0x0000000505067c24 */ /* 0x004fe4000f8e0204 */
[----:B---3--:R-:W-:-:S04]  /*00c0*/  IMAD R5, R0, 0x101, R7 ;  /* 0x0000010100057824 */ /* 0x008fc800078e0207 */
[----:B------:R-:W-:-:S04]  /*00d0*/  IMAD R5, R6, 0x20200, R5 ;  /* 0x0002020006057824 */ /* 0x000fc800078e0205 */
[----:B----4-:R-:W-:-:S05]  /*00e0*/  IMAD.WIDE R2, R5, 0x8, R2 ;  /* 0x0000000805027825 */ /* 0x010fca00078e0202 */
[----:B-1----:R0:W2:Y:S01]  /*00f0*/  LDG.E.64 R10, desc[UR6][R2.64] ;  /* 0x00000006020a7981 */ /* 0x0020a2000c1e1b00 */
[----:B------:R-:W1:Y:S01]  /*0100*/  S2UR UR5, SR_CgaCtaId ;  /* 0x00000000000579c3 */ /* 0x000e620000008800 */
[----:B------:R-:W-:Y:S01]  /*0110*/  UMOV UR4, 0x400 ;  /* 0x0000040000047882 */ /* 0x000fe20000000000 */
[----:B------:R-:W-:-:S04]  /*0120*/  IMAD R7, R6, 0x101, R7 ;  /* 0x0000010106077824 */ /* 0x000fc800078e0207 */
[----:B0-----:R-:W-:Y:S01]  /*0130*/  IMAD R3, R0, 0x20200, R7 ;  /* 0x0002020000037824 */ /* 0x001fe200078e0207 */
[----:B-1----:R-:W-:-:S06]  /*0140*/  ULEA UR4, UR5, UR4, 0x18 ;  /* 0x0000000405047291 */ /* 0x002fcc000f8ec0ff */
[----:B------:R-:W-:-:S04]  /*0150*/  LEA R4, R4, UR4, 0x7 ;  /* 0x0000000404047c11 */ /* 0x000fc8000f8e38ff */
[----:B------:R-:W-:Y:S02]  /*0160*/  LEA R8, R9, R4, 0x3 ;  /* 0x0000000409087211 */ /* 0x000fe400078e18ff */
[----:B------:R-:W0:Y:S02]  /*0170*/  LDC.64 R4, c[0x0][0x388] ;  /* 0x0000e200ff047b82 */ /* 0x000e240000000a00 */
[----:B0-----:R-:W-:Y:S01]  /*0180*/  IMAD.WIDE R2, R3, 0x8, R4 ;  /* 0x0000000803027825 */ /* 0x001fe200078e0204 */
[----:B--2---:R-:W-:Y:S05]  /*0190*/  STS.64 [R8], R10 ;  /* 0x0000000a08007388 */ /* 0x004fea0000000a00 */
[----:B------:R-:W-:Y:S06]  /*01a0*/  BAR.SYNC.DEFER_BLOCKING 0x0 ;  /* 0x0000000000007b1d */ /* 0x000fec0000010000 */
[----:B------:R-:W0:Y:S04]  /*01b0*/  LDS.64 R12, [R8] ;  /* 0x00000000080c7984 */ /* 0x000e280000000a00 */
[----:B0-----:R-:W-:Y:S01]  /*01c0*/  STG.E.64 desc[UR6][R2.64], R12 ;  /* 0x0000000c02007986 */ /* 0x001fe2000c101b06 */
[----:B------:R-:W-:Y:S05]  /*01d0*/  EXIT ;  /* 0x000000000000794d */ /* 0x000fea0003800000 */
.L_x_0:
[----:B------:R-:W-:-:S00]  /*01e0*/  BRA `(.L_x_0) ;  /* 0xfffffffc00fc7947 */ /* 0x000fc0000383ffff */
[----:B------:R-:W-:-:S00]  /*01f0*/  NOP ;  /* 0x0000000000007918 */ /* 0x000fc00000000000 */
        /* <DEDUP_REMOVED lines=8> */
.L_x_12:


//--------------------- .text._Z20transpose_slab_type1P6float2S0_ --------------------------
	.section	.text._Z20transpose_slab_type1P6float2S0_,"ax",@progbits
	.align	128
        .global         _Z20transpose_slab_type1P6float2S0_
        .type           _Z20transpose_slab_type1P6float2S0_,@function
        .size           _Z20transpose_slab_type1P6float2S0_,(.L_x_13 - _Z20transpose_slab_type1P6float2S0_)
        .other          _Z20transpose_slab_type1P6float2S0_,@"STO_CUDA_ENTRY STV_DEFAULT"
_Z20transpose_slab_type1P6float2S0_:
.text._Z20transpose_slab_type1P6float2S0_:
[----:B------:R-:W-:Y:S01]  /*0000*/  LDC R1, c[0x0][0x37c] ;  /* 0x0000df00ff017b82 */ /* 0x000fe20000000800 */
[----:B------:R-:W0:Y:S07]  /*0010*/  S2R R7, SR_TID.Y ;  /* 0x0000000000077919 */ /* 0x000e2e0000002200 */
[----:B------:R-:W0:Y:S01]  /*0020*/  S2UR UR4, SR_CTAID.Y ;  /* 0x00000000000479c3 */ /* 0x000e220000002600 */
[----:B------:R-:W1:Y:S01]  /*0030*/  LDCU.64 UR6, c[0x0][0x358] ;  /* 0x00006b00ff0677ac */ /* 0x000e620008000a00 */
[----:B------:R-:W2:Y:S01]  /*0040*/  S2R R6, SR_TID.Z ;  /* 0x0000000000067919 */ /* 0x000ea20000002300 */
[----:B------:R-:W2:Y:S05]  /*0050*/  S2R R5, SR_CTAID.Z ;  /* 0x0000000000057919 */ /* 0x000eaa0000002700 */
[----:B------:R-:W0:Y:S01]  /*0060*/  LDC R0, c[0x0][0x364] ;  /* 0x0000d900ff007b82 */ /* 0x000e220000000800 */
[----:B------:R-:W2:Y:S01]  /*0070*/  LDCU UR5, c[0x0][0x368] ;  /* 0x00006d00ff0577ac */ /* 0x000ea20008000800 */
[----:B------:R-:W3:Y:S06]  /*0080*/  S2R R13, SR_CTAID.X ;  /* 0x00000000000d7919 */ /* 0x000eec0000002500 */
[----:B------:R-:W4:Y:S01]  /*0090*/  LDC.64 R2, c[0x0][0x380] ;  /* 0x0000e000ff027b82 */ /* 0x000f220000000a00 */
[----:B0-----:R-:W-:-:S02]  /*00a0*/  IMAD R0, R0, UR4, R7 ;  /* 0x0000000400007c24 */ /* 0x001fc4000f8e0207 */
[----:B--2---:R-:W-:Y:S02]  /*00b0*/  IMAD R6, R5, UR5, R6 ;  /* 0x0000000505067c24 */ /* 0x004fe4000f8e0206 */
[----:B---3--:R-:W-:-:S04]  /*00c0*/  IMAD R5, R0, 0x101, R13 ;  /* 0x0000010100057824 */ /* 0x008fc800078e020d */
[----:B------:R-:W-:-:S04]  /*00d0*/  IMAD R5, R6, 0x20200, R5 ;  /* 0x0002020006057824 */ /* 0x000fc800078e0205 */
[----:B----4-:R-:W-:-:S05]  /*00e0*/  IMAD.WIDE.U32 R2, R5, 0x8, R2 ;  /* 0x0000000805027825 */ /* 0x010fca00078e0002 */
[----:B-1----:R0:W2:Y:S01]  /*00f0*/  LDG.E.64 R8, desc[UR6][R2.64] ;  /* 0x0000000602087981 */ /* 0x0020a2000c1e1b00 */
[----:B------:R-:W1:Y:S01]  /*0100*/  S2UR UR5, SR_CgaCtaId ;  /* 0x00000000000579c3 */ /* 0x000e620000008800 */
[----:B------:R-:W-:Y:S01]  /*0110*/  UMOV UR4, 0x400 ;  /* 0x0000040000047882 */ /* 0x000fe20000000000 */
[----:B------:R-:W3:Y:S01]  /*0120*/  S2R R4, SR_TID.X ;  /* 0x0000000000047919 */ /* 0x000ee20000002100 */
[----:B0-----:R-:W-:-:S04]  /*0130*/  IMAD R3, R6, 0x101, R13 ;  /* 0x0000010106037824 */ /* 0x001fc800078e020d */
[----:B------:R-:W-:Y:S01]  /*0140*/  IMAD R3, R0, 0x20200, R3 ;  /* 0x0002020000037824 */ /* 0x000fe200078e0203 */
[----:B-1----:R-:W-:-:S06]  /*0150*/  ULEA UR4, UR5, UR4, 0x18 ;  /* 0x0000000405047291 */ /* 0x002fcc000f8ec0ff */
[----:B---3--:R-:W-:-:S04]  /*0160*/  LEA R4, R4, UR4, 0x7 ;  /* 0x0000000404047c11 */ /* 0x008fc8000f8e38ff */
[----:B------:R-:W-:Y:S02]  /*0170*/  LEA R7, R7, R4, 0x3 ;  /* 0x0000000407077211 */ /* 0x000fe400078e18ff */
[----:B------:R-:W0:Y:S02]  /*0180*/  LDC.64 R4, c[0x0][0x388] ;  /* 0x0000e200ff047b82 */ /* 0x000e240000000a00 */
[----:B0-----:R-:W-:Y:S01]  /*0190*/  IMAD.WIDE.U32 R2, R3, 0x8, R4 ;  /* 0x0000000803027825 */ /* 0x001fe200078e0004 */
[----:B--2---:R-:W-:Y:S05]  /*01a0*/  STS.64 [R7], R8 ;  /* 0x0000000807007388 */ /* 0x004fea0000000a00 */
[----:B------:R-:W-:Y:S06]  /*01b0*/  BAR.SYNC.DEFER_BLOCKING 0x0 ;  /* 0x0000000000007b1d */ /* 0x000fec0000010000 */
[----:B------:R-:W0:Y:S04]  /*01c0*/  LDS.64 R10, [R7] ;  /* 0x00000000070a7984 */ /* 0x000e280000000a00 */
[----:B0-----:R-:W-:Y:S01]  /*01d0*/  STG.E.64 desc[UR6][R2.64], R10 ;  /* 0x0000000a02007986 */ /* 0x001fe2000c101b06 */
[----:B------:R-:W-:Y:S05]  /*01e0*/  EXIT ;  /* 0x000000000000794d */ /* 0x000fea0003800000 */
.L_x_1:
        /* <DEDUP_REMOVED lines=9> */
.L_x_13:


//--------------------- .text._Z20transpose_slab_type0P6float2S0_ --------------------------
	.section	.text._Z20transpose_slab_type0P6float2S0_,"ax",@progbits
	.align	128
        .global         _Z20transpose_slab_type0P6float2S0_
        .type           _Z20transpose_slab_type0P6float2S0_,@function
        .size           _Z20transpose_slab_type0P6float2S0_,(.L_x_11 - _Z20transpose_slab_type0P6float2S0_)
        .other          _Z20transpose_slab_type0P6float2S0_,@"STO_CUDA_ENTRY STV_DEFAULT"
_Z20transpose_slab_type0P6float2S0_:
.text._Z20transpose_slab_type0P6float2S0_:
[----:B------:R-:W-:Y:S01]  /*0000*/  LDC R1, c[0x0][0x37c] ;  /* 0x0000df00ff017b82 */ /* 0x000fe20000000800 */
[----:B------:R-:W0:Y:S01]  /*0010*/  LDCU UR4, c[0x3][0x8] ;  /* 0x00c00100ff0477ac */ /* 0x000e220008000800 */
[----:B------:R-:W1:Y:S01]  /*0020*/  S2R R2, SR_TID.X ;  /* 0x0000000000027919 */ /* 0x000e620000002100 */
[----:B------:R-:W1:Y:S01]  /*0030*/  LDCU UR6, c[0x0][0x360] ;  /* 0x00006c00ff0677ac */ /* 0x000e620008000800 */
[----:B------:R-:W1:Y:S01]  /*0040*/  S2R R3, SR_CTAID.X ;  /* 0x0000000000037919 */ /* 0x000e620000002500 */
[----:B0-----:R-:W-:-:S04]  /*0050*/  ULEA.HI UR4, UR4, UR4, URZ, 0x1 ;  /* 0x0000000404047291 */ /* 0x001fc8000f8f08ff */
[----:B------:R-:W-:-:S03]  /*0060*/  ULEA.HI.SX32 UR5, UR4, 0x1, 0x1f ;  /* 0x0000000104057891 */ /* 0x000fc6000f8ffaff */
[----:B------:R-:W-:Y:S01]  /*0070*/  UMOV UR4, URZ ;  /* 0x000000ff00047c82 */ /* 0x000fe20008000000 */
[----:B------:R-:W-:-:S04]  /*0080*/  USHF.R.S32.HI UR9, URZ, 0x1f, UR5 ;  /* 0x0000001fff097899 */ /* 0x000fc80008011405 */
[----:B------:R-:W-:Y:S01]  /*0090*/  UISETP.NE.U32.AND UP0, UPT, UR9, URZ, UPT ;  /* 0x000000ff0900728c */ /* 0x000fe2000bf05070 */
[----:B-1----:R-:W-:-:S08]  /*00a0*/  IMAD R2, R3, UR6, R2 ;  /* 0x0000000603027c24 */ /* 0x002fd0000f8e0202 */
[----:B------:R-:W-:Y:S05]  /*00b0*/  BRA.U UP0, `(.L_x_2) ;  /* 0x0000000100587547 */ /* 0x000fea000b800000 */
[----:B------:R-:W0:Y:S01]  /*00c0*/  I2F.U32.RP R0, UR5 ;  /* 0x0000000500007d06 */ /* 0x000e220008209000 */
[----:B------:R-:W-:Y:S01]  /*00d0*/  IMAD R3, RZ, RZ, -UR5 ;  /* 0x80000005ff037e24 */ /* 0x000fe2000f8e02ff */
[----:B------:R-:W-:-:S06]  /*00e0*/  ISETP.NE.U32.AND P2, PT, RZ, UR5, PT ;  /* 0x00000005ff007c0c */ /* 0x000fcc000bf45070 */
[----:B0-----:R-:W0:Y:S02]  /*00f0*/  MUFU.RCP R0, R0 ;  /* 0x0000000000007308 */ /* 0x001e240000001000 */
[----:B0-----:R-:W-:-:S06]  /*0100*/  VIADD R4, R0, 0xffffffe ;  /* 0x0ffffffe00047836 */ /* 0x001fcc0000000000 */
[----:B------:R0:W1:Y:S02]  /*0110*/  F2I.FTZ.U32.TRUNC.NTZ R5, R4 ;  /* 0x0000000400057305 */ /* 0x000064000021f000 */
[----:B0-----:R-:W-:Y:S02]  /*0120*/  HFMA2 R4, -RZ, RZ, 0, 0 ;  /* 0x00000000ff047431 */ /* 0x001fe400000001ff */
[----:B-1----:R-:W-:-:S04]  /*0130*/  IMAD R3, R3, R5, RZ ;  /* 0x0000000503037224 */ /* 0x002fc800078e02ff */
[----:B------:R-:W-:-:S06]  /*0140*/  IMAD.HI.U32 R5, R5, R3, R4 ;  /* 0x0000000305057227 */ /* 0x000fcc00078e0004 */
[----:B------:R-:W-:Y:S01]  /*0150*/  IMAD.HI.U32 R4, R5, R2, RZ ;  /* 0x0000000205047227 */ /* 0x000fe200078e00ff */
[----:B------:R-:W-:-:S03]  /*0160*/  MOV R5, RZ ;  /* 0x000000ff00057202 */ /* 0x000fc60000000f00 */
[----:B------:R-:W-:-:S04]  /*0170*/  IMAD.MOV R3, RZ, RZ, -R4 ;  /* 0x000000ffff037224 */ /* 0x000fc800078e0a04 */
[----:B------:R-:W-:-:S05]  /*0180*/  IMAD R3, R3, UR5, R2 ;  /* 0x0000000503037c24 */ /* 0x000fca000f8e0202 */
[----:B------:R-:W-:-:S13]  /*0190*/  ISETP.GE.U32.AND P0, PT, R3, UR5, PT ;  /* 0x0000000503007c0c */ /* 0x000fda000bf06070 */
[----:B------:R-:W-:Y:S01]  /*01a0*/  @P0 VIADD R3, R3, -UR5 ;  /* 0x8000000503030c36 */ /* 0x000fe20008000000 */
[----:B------:R-:W-:-:S04]  /*01b0*/  @P0 IADD3 R4, PT, PT, R4, 0x1, RZ ;  /* 0x0000000104040810 */ /* 0x000fc80007ffe0ff */
[----:B------:R-:W-:-:S13]  /*01c0*/  ISETP.GE.U32.AND P1, PT, R3, UR5, PT ;  /* 0x0000000503007c0c */ /* 0x000fda000bf26070 */
[----:B------:R-:W-:Y:S01]  /*01d0*/  @P1 VIADD R4, R4, 0x1 ;  /* 0x0000000104041836 */ /* 0x000fe20000000000 */
[----:B------:R-:W-:-:S05]  /*01e0*/  @!P2 LOP3.LUT R4, RZ, UR5, RZ, 0x33, !PT ;  /* 0x00000005ff04ac12 */ /* 0x000fca000f8e33ff */
[----:B------:R-:W-:-:S04]  /*01f0*/  IMAD.MOV R3, RZ, RZ, -R4 ;  /* 0x000000ffff037224 */ /* 0x000fc800078e0a04 */
[----:B------:R-:W-:Y:S01]  /*0200*/  IMAD R0, R3, UR5, R2 ;  /* 0x0000000503007c24 */ /* 0x000fe2000f8e0202 */
[----:B------:R-:W-:Y:S06]  /*0210*/  BRA `(.L_x_3) ;  /* 0x00000000001c7947 */ /* 0x000fec0003800000 */
.L_x_2:
[----:B------:R-:W-:Y:S01]  /*0220*/  MOV R4, 0x250 ;  /* 0x0000025000047802 */ /* 0x000fe20000000f00 */
[----:B------:R-:W-:-:S06]  /*0230*/  UMOV UR8, UR5 ;  /* 0x0000000500087c82 */ /* 0x000fcc0008000000 */
[----:B------:R-:W-:Y:S05]  /*0240*/  CALL.REL.NOINC `($__internal_0_$__cuda_sm20_div_s64) ;  /* 0x0000000000bc7944 */ /* 0x000fea0003c00000 */
[--C-:B------:R-:W-:Y:S01]  /*0250*/  IMAD.MOV R3, RZ, RZ, -R8.reuse ;  /* 0x000000ffff037224 */ /* 0x100fe200078e0a08 */
[----:B------:R-:W-:Y:S01]  /*0260*/  MOV R5, R9 ;  /* 0x0000000900057202 */ /* 0x000fe20000000f00 */
[----:B------:R-:W-:Y:S02]  /*0270*/  IMAD.MOV.U32 R4, RZ, RZ, R8 ;  /* 0x000000ffff047224 */ /* 0x000fe400078e0008 */
[----:B------:R-:W-:-:S07]  /*0280*/  IMAD R0, R3, UR5, R2 ;  /* 0x0000000503007c24 */ /* 0x000fce000f8e0202 */
.L_x_3:
[----:B------:R-:W-:Y:S01]  /*0290*/  SHF.R.S32.HI R3, RZ, 0x1f, R5 ;  /* 0x0000001fff037819 */ /* 0x000fe20000011405 */
[----:B------:R-:W-:Y:S01]  /*02a0*/  USHF.L.U32 UR6, UR5, 0x9, URZ ;  /* 0x0000000905067899 */ /* 0x000fe200080006ff */
[----:B------:R-:W0:Y:S02]  /*02b0*/  LDCU.64 UR10, c[0x0][0x358] ;  /* 0x00006b00ff0a77ac */ /* 0x000e240008000a00 */
[----:B------:R-:W-:Y:S01]  /*02c0*/  LEA.HI R3, P0, R3, R4, RZ, 0x9 ;  /* 0x0000000403037211 */ /* 0x000fe200078148ff */
[----:B------:R-:W-:-:S04]  /*02d0*/  USHF.R.S32.HI UR9, URZ, 0x1f, UR6 ;  /* 0x0000001fff097899 */ /* 0x000fc80008011406 */
[----:B------:R-:W-:Y:S01]  /*02e0*/  IMAD.X R6, RZ, RZ, R5, P0 ;  /* 0x000000ffff067224 */ /* 0x000fe200000e0605 */
[----:B------:R-:W-:-:S04]  /*02f0*/  UISETP.NE.U32.AND UP0, UPT, UR9, URZ, UPT ;  /* 0x000000ff0900728c */ /* 0x000fc8000bf05070 */
[----:B------:R-:W-:-:S05]  /*0300*/  SHF.R.U64 R3, R3, 0x9, R6 ;  /* 0x0000000903037819 */ /* 0x000fca0000001206 */
[----:B------:R-:W-:Y:S01]  /*0310*/  IMAD R3, R3, -0x200, R4 ;  /* 0xfffffe0003037824 */ /* 0x000fe200078e0204 */
[----:B0-----:R-:W-:Y:S06]  /*0320*/  BRA.U UP0, `(.L_x_4) ;  /* 0x0000000100507547 */ /* 0x001fec000b800000 */
[----:B------:R-:W0:Y:S01]  /*0330*/  I2F.U32.RP R6, UR6 ;  /* 0x0000000600067d06 */ /* 0x000e220008209000 */
[----:B------:R-:W-:Y:S02]  /*0340*/  IADD3 R7, PT, PT, RZ, -UR6, RZ ;  /* 0x80000006ff077c10 */ /* 0x000fe4000fffe0ff */
[----:B------:R-:W-:-:S05]  /*0350*/  ISETP.NE.U32.AND P2, PT, RZ, UR6, PT ;  /* 0x00000006ff007c0c */ /* 0x000fca000bf45070 */
[----:B0-----:R-:W0:Y:S02]  /*0360*/  MUFU.RCP R6, R6 ;  /* 0x0000000600067308 */ /* 0x001e240000001000 */
[----:B0-----:R-:W-:-:S06]  /*0370*/  VIADD R4, R6, 0xffffffe ;  /* 0x0ffffffe06047836 */ /* 0x001fcc0000000000 */
[----:B------:R0:W1:Y:S02]  /*0380*/  F2I.FTZ.U32.TRUNC.NTZ R5, R4 ;  /* 0x0000000400057305 */ /* 0x000064000021f000 */
[----:B0-----:R-:W-:Y:S02]  /*0390*/  IMAD.MOV.U32 R4, RZ, RZ, RZ ;  /* 0x000000ffff047224 */ /* 0x001fe400078e00ff */
[----:B-1----:R-:W-:-:S04]  /*03a0*/  IMAD R7, R7, R5, RZ ;  /* 0x0000000507077224 */ /* 0x002fc800078e02ff */
[----:B------:R-:W-:-:S06]  /*03b0*/  IMAD.HI.U32 R5, R5, R7, R4 ;  /* 0x0000000705057227 */ /* 0x000fcc00078e0004 */
[----:B------:R-:W-:-:S04]  /*03c0*/  IMAD.HI.U32 R5, R5, R2, RZ ;  /* 0x0000000205057227 */ /* 0x000fc800078e00ff */
[----:B------:R-:W-:-:S04]  /*03d0*/  IMAD.MOV R7, RZ, RZ, -R5 ;  /* 0x000000ffff077224 */ /* 0x000fc800078e0a05 */
[----:B------:R-:W-:-:S05]  /*03e0*/  IMAD R7, R7, UR6, R2 ;  /* 0x0000000607077c24 */ /* 0x000fca000f8e0202 */
[----:B------:R-:W-:-:S13]  /*03f0*/  ISETP.GE.U32.AND P0, PT, R7, UR6, PT ;  /* 0x0000000607007c0c */ /* 0x000fda000bf06070 */
[----:B------:R-:W-:Y:S01]  /*0400*/  @P0 IADD3 R7, PT, PT, R7, -UR6, RZ ;  /* 0x8000000607070c10 */ /* 0x000fe2000fffe0ff */
[----:B------:R-:W-:-:S03]  /*0410*/  @P0 VIADD R5, R5, 0x1 ;  /* 0x0000000105050836 */ /* 0x000fc60000000000 */
[----:B------:R-:W-:-:S13]  /*0420*/  ISETP.GE.U32.AND P1, PT, R7, UR6, PT ;  /* 0x0000000607007c0c */ /* 0x000fda000bf26070 */
[----:B------:R-:W-:Y:S01]  /*0430*/  @P1 VIADD R5, R5, 0x1 ;  /* 0x0000000105051836 */ /* 0x000fe20000000000 */
[----:B------:R-:W-:-:S04]  /*0440*/  @!P2 LOP3.LUT R5, RZ, UR6, RZ, 0x33, !PT ;  /* 0x00000006ff05ac12 */ /* 0x000fc8000f8e33ff */
[----:B------:R-:W-:Y:S01]  /*0450*/  MOV R8, R5 ;  /* 0x0000000500087202 */ /* 0x000fe20000000f00 */
[----:B------:R-:W-:Y:S06]  /*0460*/  BRA `(.L_x_5) ;  /* 0x00000000000c7947 */ /* 0x000fec0003800000 */
.L_x_4:
[----:B------:R-:W-:Y:S01]  /*0470*/  MOV R4, 0x4a0 ;  /* 0x000004a000047802 */ /* 0x000fe20000000f00 */
[----:B------:R-:W-:-:S06]  /*0480*/  UMOV UR8, UR6 ;  /* 0x0000000600087c82 */ /* 0x000fcc0008000000 */
[----:B------:R-:W-:Y:S05]  /*0490*/  CALL.REL.NOINC `($__internal_0_$__cuda_sm20_div_s64) ;  /* 0x0000000000287944 */ /* 0x000fea0003c00000 */
.L_x_5:
[----:B------:R-:W0:Y:S01]  /*04a0*/  LDCU.64 UR6, c[0x0][0x380] ;  /* 0x00007000ff0677ac */ /* 0x000e220008000a00 */
[----:B------:R-:W1:Y:S01]  /*04b0*/  LDC.64 R6, c[0x0][0x388] ;  /* 0x0000e200ff067b82 */ /* 0x000e620000000a00 */
[----:B0-----:R-:W-:-:S04]  /*04c0*/  LEA R4, P0, R2, UR6, 0x3 ;  /* 0x0000000602047c11 */ /* 0x001fc8000f8018ff */
[----:B------:R-:W-:-:S06]  /*04d0*/  LEA.HI.X R5, R2, UR7, RZ, 0x3, P0 ;  /* 0x0000000702057c11 */ /* 0x000fcc00080f1cff */
[----:B------:R-:W2:Y:S01]  /*04e0*/  LDG.E.64 R4, desc[UR10][R4.64] ;  /* 0x0000000a04047981 */ /* 0x000ea2000c1e1b00 */
[----:B------:R-:W-:-:S04]  /*04f0*/  IMAD R3, R3, 0x200, R8 ;  /* 0x0000020003037824 */ /* 0x000fc800078e0208 */
[----:B------:R-:W-:-:S04]  /*0500*/  IMAD R3, R3, UR5, R0 ;  /* 0x0000000503037c24 */ /* 0x000fc8000f8e0200 */
[----:B-1----:R-:W-:-:S05]  /*0510*/  IMAD.WIDE R2, R3, 0x8, R6 ;  /* 0x0000000803027825 */ /* 0x002fca00078e0206 */
[----:B--2---:R-:W-:Y:S01]  /*0520*/  STG.E.64 desc[UR10][R2.64], R4 ;  /* 0x0000000402007986 */ /* 0x004fe2000c101b0a */
[----:B------:R-:W-:Y:S05]  /*0530*/  EXIT ;  /* 0x000000000000794d */ /* 0x000fea0003800000 */
        .weak           $__internal_0_$__cuda_sm20_div_s64
        .type           $__internal_0_$__cuda_sm20_div_s64,@function
        .size           $__internal_0_$__cuda_sm20_div_s64,(.L_x_11 - $__internal_0_$__cuda_sm20_div_s64)
$__internal_0_$__cuda_sm20_div_s64:
[----:B------:R-:W-:Y:S01]  /*0540*/  UIADD3 UR6, UP1, UPT, URZ, -UR8, URZ ;  /* 0x80000008ff067290 */ /* 0x000fe2000ff3e0ff */
[----:B------:R-:W-:Y:S01]  /*0550*/  ISETP.LE.AND P3, PT, RZ, UR4, PT ;  /* 0x00000004ff007c0c */ /* 0x000fe2000bf63270 */
[----:B------:R-:W-:Y:S02]  /*0560*/  UISETP.GE.AND UP0, UPT, UR9, URZ, UPT ;  /* 0x000000ff0900728c */ /* 0x000fe4000bf06270 */
[----:B------:R-:W-:Y:S02]  /*0570*/  UIADD3.X UR7, UPT, UPT, URZ, ~UR9, URZ, UP1, !UPT ;  /* 0x80000009ff077290 */ /* 0x000fe40008ffe4ff */
[----:B------:R-:W-:Y:S02]  /*0580*/  USEL UR6, UR6, UR8, !UP0 ;  /* 0x0000000806067287 */ /* 0x000fe4000c000000 */
[----:B------:R-:W-:-:S09]  /*0590*/  USEL UR7, UR7, UR9, !UP0 ;  /* 0x0000000907077287 */ /* 0x000fd2000c000000 */
[----:B------:R-:W0:Y:S08]  /*05a0*/  I2F.U64.RP R5, UR6 ;  /* 0x0000000600057d12 */ /* 0x000e300008309000 */
[----:B0-----:R-:W0:Y:S02]  /*05b0*/  MUFU.RCP R5, R5 ;  /* 0x0000000500057308 */ /* 0x001e240000001000 */
[----:B0-----:R-:W-:-:S06]  /*05c0*/  VIADD R6, R5, 0x1ffffffe ;  /* 0x1ffffffe05067836 */ /* 0x001fcc0000000000 */
[----:B------:R-:W0:Y:S02]  /*05d0*/  F2I.U64.TRUNC R6, R6 ;  /* 0x0000000600067311 */ /* 0x000e24000020d800 */
[----:B0-----:R-:W-:-:S04]  /*05e0*/  IMAD.WIDE.U32 R8, R6, UR6, RZ ;  /* 0x0000000606087c25 */ /* 0x001fc8000f8e00ff */
[----:B------:R-:W-:Y:S01]  /*05f0*/  IMAD R9, R6, UR7, R9 ;  /* 0x0000000706097c24 */ /* 0x000fe2000f8e0209 */
[----:B------:R-:W-:-:S03]  /*0600*/  IADD3 R11, P0, PT, RZ, -R8, RZ ;  /* 0x80000008ff0b7210 */ /* 0x000fc60007f1e0ff */
[----:B------:R-:W-:Y:S02]  /*0610*/  IMAD R9, R7, UR6, R9 ;  /* 0x0000000607097c24 */ /* 0x000fe4000f8e0209 */
[----:B------:R-:W-:-:S03]  /*0620*/  IMAD.HI.U32 R8, R6, R11, RZ ;  /* 0x0000000b06087227 */ /* 0x000fc600078e00ff */
[----:B------:R-:W-:Y:S01]  /*0630*/  IADD3.X R13, PT, PT, RZ, ~R9, RZ, P0, !PT ;  /* 0x80000009ff0d7210 */ /* 0x000fe200007fe4ff */
[----:B------:R-:W-:-:S04]  /*0640*/  IMAD.MOV.U32 R9, RZ, RZ, R6 ;  /* 0x000000ffff097224 */ /* 0x000fc800078e0006 */
[----:B------:R-:W-:-:S04]  /*0650*/  IMAD.WIDE.U32 R8, P0, R6, R13, R8 ;  /* 0x0000000d06087225 */ /* 0x000fc80007800008 */
[C---:B------:R-:W-:Y:S02]  /*0660*/  IMAD R15, R7.reuse, R13, RZ ;  /* 0x0000000d070f7224 */ /* 0x040fe400078e02ff */
[----:B------:R-:W-:-:S04]  /*0670*/  IMAD.HI.U32 R8, P1, R7, R11, R8 ;  /* 0x0000000b07087227 */ /* 0x000fc80007820008 */
[----:B------:R-:W-:Y:S01]  /*0680*/  IMAD.HI.U32 R5, R7, R13, RZ ;  /* 0x0000000d07057227 */ /* 0x000fe200078e00ff */
[----:B------:R-:W-:-:S03]  /*0690*/  IADD3 R9, P2, PT, R15, R8, RZ ;  /* 0x000000080f097210 */ /* 0x000fc60007f5e0ff */
[----:B------:R-:W-:Y:S02]  /*06a0*/  IMAD.X R5, R5, 0x1, R7, P0 ;  /* 0x0000000105057824 */ /* 0x000fe400000e0607 */
[----:B------:R-:W-:-:S03]  /*06b0*/  IMAD.WIDE.U32 R6, R9, UR6, RZ ;  /* 0x0000000609067c25 */ /* 0x000fc6000f8e00ff */
[----:B------:R-:W-:Y:S01]  /*06c0*/  IADD3.X R5, PT, PT, RZ, RZ, R5, P2, P1 ;  /* 0x000000ffff057210 */ /* 0x000fe200017e2405 */
[----:B------:R-:W-:Y:S01]  /*06d0*/  IMAD R8, R9, UR7, R7 ;  /* 0x0000000709087c24 */ /* 0x000fe2000f8e0207 */
[----:B------:R-:W-:Y:S02]  /*06e0*/  IADD3 R11, P0, PT, RZ, -R6, RZ ;  /* 0x80000006ff0b7210 */ /* 0x000fe40007f1e0ff */
[-C--:B------:R-:W-:Y:S01]  /*06f0*/  IADD3 R7, P4, PT, RZ, -R2.reuse, RZ ;  /* 0x80000002ff077210 */ /* 0x080fe20007f9e0ff */
[----:B------:R-:W-:Y:S02]  /*0700*/  IMAD R6, R5, UR6, R8 ;  /* 0x0000000605067c24 */ /* 0x000fe4000f8e0208 */
[----:B------:R-:W-:Y:S01]  /*0710*/  IMAD.HI.U32 R8, R9, R11, RZ ;  /* 0x0000000b09087227 */ /* 0x000fe200078e00ff */
[----:B------:R-:W-:Y:S02]  /*0720*/  SEL R10, R7, R2, !P3 ;  /* 0x00000002070a7207 */ /* 0x000fe40005800000 */
[----:B------:R-:W-:Y:S01]  /*0730*/  IADD3.X R6, PT, PT, RZ, ~R6, RZ, P0, !PT ;  /* 0x80000006ff067210 */ /* 0x000fe200007fe4ff */
[----:B------:R-:W-:-:S02]  /*0740*/  IMAD.X R12, RZ, RZ, ~UR4, P4 ;  /* 0x80000004ff0c7e24 */ /* 0x000fc4000a0e06ff */
[----:B------:R-:W-:Y:S02]  /*0750*/  IMAD.MOV.U32 R7, RZ, RZ, RZ ;  /* 0x000000ffff077224 */ /* 0x000fe400078e00ff */
[----:B------:R-:W-:Y:S01]  /*0760*/  IMAD.WIDE.U32 R8, P0, R9, R6, R8 ;  /* 0x0000000609087225 */ /* 0x000fe20007800008 */
[----:B------:R-:W-:-:S03]  /*0770*/  SEL R12, R12, UR4, !P3 ;  /* 0x000000040c0c7c07 */ /* 0x000fc6000d800000 */
[----:B------:R-:W-:-:S04]  /*0780*/  IMAD.HI.U32 R9, P1, R5, R11, R8 ;  /* 0x0000000b05097227 */ /* 0x000fc80007820008 */
[CC--:B------:R-:W-:Y:S02]  /*0790*/  IMAD R8, R5.reuse, R6.reuse, RZ ;  /* 0x0000000605087224 */ /* 0x0c0fe400078e02ff */
[----:B------:R-:W-:-:S03]  /*07a0*/  IMAD.HI.U32 R6, R5, R6, RZ ;  /* 0x0000000605067227 */ /* 0x000fc600078e00ff */
[----:B------:R-:W-:Y:S02]  /*07b0*/  IADD3 R9, P2, PT, R8, R9, RZ ;  /* 0x0000000908097210 */ /* 0x000fe40007f5e0ff */
[----:B------:R-:W-:-:S03]  /*07c0*/  IADD3.X R5, PT, PT, R6, R5, RZ, P0, !PT ;  /* 0x0000000506057210 */ /* 0x000fc600007fe4ff */
[----:B------:R-:W-:Y:S01]  /*07d0*/  IMAD.HI.U32 R6, R9, R10, RZ ;  /* 0x0000000a09067227 */ /* 0x000fe200078e00ff */
[----:B------:R-:W-:-:S03]  /*07e0*/  IADD3.X R5, PT, PT, RZ, RZ, R5, P2, P1 ;  /* 0x000000ffff057210 */ /* 0x000fc600017e2405 */
[----:B------:R-:W-:-:S04]  /*07f0*/  IMAD.WIDE.U32 R6, R9, R12, R6 ;  /* 0x0000000c09067225 */ /* 0x000fc800078e0006 */
[C---:B------:R-:W-:Y:S02]  /*0800*/  IMAD R9, R5.reuse, R12, RZ ;  /* 0x0000000c05097224 */ /* 0x040fe400078e02ff */
[----:B------:R-:W-:-:S04]  /*0810*/  IMAD.HI.U32 R6, P0, R5, R10, R6 ;  /* 0x0000000a05067227 */ /* 0x000fc80007800006 */
[----:B------:R-:W-:Y:S01]  /*0820*/  IMAD.HI.U32 R5, R5, R12, RZ ;  /* 0x0000000c05057227 */ /* 0x000fe200078e00ff */
[----:B------:R-:W-:-:S04]  /*0830*/  IADD3 R9, P1, PT, R9, R6, RZ ;  /* 0x0000000609097210 */ /* 0x000fc80007f3e0ff */
[----:B------:R-:W-:Y:S01]  /*0840*/  IADD3.X R5, PT, PT, R5, RZ, RZ, P0, !PT ;  /* 0x000000ff05057210 */ /* 0x000fe200007fe4ff */
[----:B------:R-:W-:-:S04]  /*0850*/  IMAD.WIDE.U32 R6, R9, UR6, RZ ;  /* 0x0000000609067c25 */ /* 0x000fc8000f8e00ff */
[----:B------:R-:W-:Y:S02]  /*0860*/  IMAD.X R5, RZ, RZ, R5, P1 ;  /* 0x000000ffff057224 */ /* 0x000fe400008e0605 */
[C---:B------:R-:W-:Y:S01]  /*0870*/  IMAD R8, R9.reuse, UR7, R7 ;  /* 0x0000000709087c24 */ /* 0x040fe2000f8e0207 */
[----:B------:R-:W-:Y:S02]  /*0880*/  IADD3 R7, P1, PT, -R6, R10, RZ ;  /* 0x0000000a06077210 */ /* 0x000fe40007f3e1ff */
[----:B------:R-:W-:Y:S01]  /*0890*/  IADD3 R6, P2, PT, R9, 0x1, RZ ;  /* 0x0000000109067810 */ /* 0x000fe20007f5e0ff */
[----:B------:R-:W-:Y:S01]  /*08a0*/  IMAD R8, R5, UR6, R8 ;  /* 0x0000000605087c24 */ /* 0x000fe2000f8e0208 */
[----:B------:R-:W-:-:S04]  /*08b0*/  ISETP.GE.U32.AND P0, PT, R7, UR6, PT ;  /* 0x0000000607007c0c */ /* 0x000fc8000bf06070 */
[----:B------:R-:W-:Y:S01]  /*08c0*/  IADD3.X R12, PT, PT, ~R8, R12, RZ, P1, !PT ;  /* 0x0000000c080c7210 */ /* 0x000fe20000ffe5ff */
[----:B------:R-:W-:Y:S01]  /*08d0*/  IMAD.X R8, RZ, RZ, R5, P2 ;  /* 0x000000ffff087224 */ /* 0x000fe200010e0605 */
[----:B------:R-:W-:Y:S02]  /*08e0*/  IADD3 R10, P1, PT, R7, -UR6, RZ ;  /* 0x80000006070a7c10 */ /* 0x000fe4000ff3e0ff */
[C---:B------:R-:W-:Y:S02]  /*08f0*/  ISETP.GE.U32.AND.EX P0, PT, R12.reuse, UR7, PT, P0 ;  /* 0x000000070c007c0c */ /* 0x040fe4000bf06100 */
[----:B------:R-:W-:Y:S02]  /*0900*/  IADD3.X R11, PT, PT, R12, ~UR7, RZ, P1, !PT ;  /* 0x800000070c0b7c10 */ /* 0x000fe40008ffe4ff */
[----:B------:R-:W-:Y:S02]  /*0910*/  SEL R10, R10, R7, P0 ;  /* 0x000000070a0a7207 */ /* 0x000fe40000000000 */
[----:B------:R-:W-:-:S02]  /*0920*/  SEL R11, R11, R12, P0 ;  /* 0x0000000c0b0b7207 */ /* 0x000fc40000000000 */
[----:B------:R-:W-:Y:S02]  /*0930*/  SEL R7, R6, R9, P0 ;  /* 0x0000000906077207 */ /* 0x000fe40000000000 */
[----:B------:R-:W-:Y:S01]  /*0940*/  ISETP.GE.U32.AND P1, PT, R10, UR6, PT ;  /* 0x000000060a007c0c */ /* 0x000fe2000bf26070 */
[----:B------:R-:W-:Y:S01]  /*0950*/  ULOP3.LUT UR6, UR9, UR4, URZ, 0x3c, !UPT ;  /* 0x0000000409067292 */ /* 0x000fe2000f8e3cff */
[----:B------:R-:W-:Y:S02]  /*0960*/  SEL R6, R8, R5, P0 ;  /* 0x0000000508067207 */ /* 0x000fe40000000000 */
[----:B------:R-:W-:Y:S02]  /*0970*/  IADD3 R8, P2, PT, R7, 0x1, RZ ;  /* 0x0000000107087810 */ /* 0x000fe40007f5e0ff */
[----:B------:R-:W-:Y:S02]  /*0980*/  ISETP.GE.U32.AND.EX P0, PT, R11, UR7, PT, P1 ;  /* 0x000000070b007c0c */ /* 0x000fe4000bf06110 */
[----:B------:R-:W-:-:S02]  /*0990*/  IADD3.X R9, PT, PT, RZ, R6, RZ, P2, !PT ;  /* 0x00000006ff097210 */ /* 0x000fc400017fe4ff */
[----:B------:R-:W-:Y:S02]  /*09a0*/  SEL R8, R8, R7, P0 ;  /* 0x0000000708087207 */ /* 0x000fe40000000000 */
[----:B------:R-:W-:Y:S02]  /*09b0*/  SEL R9, R9, R6, P0 ;  /* 0x0000000609097207 */ /* 0x000fe40000000000 */
[-C--:B------:R-:W-:Y:S02]  /*09c0*/  IADD3 R5, P2, PT, RZ, -R8.reuse, RZ ;  /* 0x80000008ff057210 */ /* 0x080fe40007f5e0ff */
[----:B------:R-:W-:Y:S02]  /*09d0*/  ISETP.LE.AND P1, PT, RZ, UR6, PT ;  /* 0x00000006ff007c0c */ /* 0x000fe4000bf23270 */
[----:B------:R-:W-:Y:S01]  /*09e0*/  ISETP.NE.U32.AND P0, PT, RZ, UR8, PT ;  /* 0x00000008ff007c0c */ /* 0x000fe2000bf05070 */
[----:B------:R-:W-:Y:S01]  /*09f0*/  IMAD.X R6, RZ, RZ, ~R9, P2 ;  /* 0x000000ffff067224 */ /* 0x000fe200010e0e09 */
[----:B------:R-:W-:Y:S01]  /*0a00*/  SEL R8, R5, R8, !P1 ;  /* 0x0000000805087207 */ /* 0x000fe20004800000 */
[----:B------:R-:W-:Y:S01]  /*0a10*/  HFMA2 R5, -RZ, RZ, 0, 0 ;  /* 0x00000000ff057431 */ /* 0x000fe200000001ff */
[----:B------:R-:W-:-:S02]  /*0a20*/  ISETP.NE.AND.EX P0, PT, RZ, UR9, PT, P0 ;  /* 0x00000009ff007c0c */ /* 0x000fc4000bf05300 */
[----:B------:R-:W-:Y:S02]  /*0a30*/  SEL R9, R6, R9, !P1 ;  /* 0x0000000906097207 */ /* 0x000fe40004800000 */
[----:B------:R-:W-:Y:S02]  /*0a40*/  SEL R8, R8, 0xffffffff, P0 ;  /* 0xffffffff08087807 */ /* 0x000fe40000000000 */
[----:B------:R-:W-:Y:S01]  /*0a50*/  SEL R9, R9, 0xffffffff, P0 ;  /* 0xffffffff09097807 */ /* 0x000fe20000000000 */
[----:B------:R-:W-:Y:S06]  /*0a60*/  RET.REL.NODEC R4 `(_Z20transpose_slab_type0P6float2S0_) ;  /* 0xfffffff404647950 */ /* 0x000fec0003c3ffff */
.L_x_6:
        /* <DEDUP_REMOVED lines=9> */
.L_x_11:


//--------------------- .text._Z11copy_kernelP6float2S0_ --------------------------
	.section	.text._Z11copy_kernelP6float2S0_,"ax",@progbits
	.align	128
        .global         _Z11copy_kernelP6float2S0_
        .type           _Z11copy_kernelP6float2S0_,@function
        .size           _Z11copy_kernelP6float2S0_,(.L_x_15 - _Z11copy_kernelP6float2S0_)
        .other          _Z11copy_kernelP6float2S0_,@"STO_CUDA_ENTRY STV_DEFAULT"
_Z11copy_kernelP6float2S0_:
.text._Z11copy_kernelP6float2S0_:
[----:B------:R-:W-:Y:S01]  /*0000*/  LDC R1, c[0x0][0x37c] ;  /* 0x0000df00ff017b82 */ /* 0x000fe20000000800 */
[----:B------:R-:W0:Y:S07]  /*0010*/  S2R R7, SR_TID.X ;  /* 0x0000000000077919 */ /* 0x000e2e0000002100 */
[----:B------:R-:W1:Y:S01]  /*0020*/  LDC.64 R4, c[0x0][0x380] ;  /* 0x0000e000ff047b82 */ /* 0x000e620000000a00 */
[----:B------:R-:W0:Y:S01]  /*0030*/  LDCU UR6, c[0x0][0x360] ;  /* 0x00006c00ff0677ac */ /* 0x000e220008000800 */
[----:B------:R-:W0:Y:S01]  /*0040*/  S2R R0, SR_CTAID.X ;  /* 0x0000000000007919 */ /* 0x000e220000002500 */
[----:B------:R-:W2:Y:S05]  /*0050*/  LDCU.64 UR4, c[0x0][0x358] ;  /* 0x00006b00ff0477ac */ /* 0x000eaa0008000a00 */
[----:B------:R-:W3:Y:S01]  /*0060*/  LDC.64 R2, c[0x0][0x388] ;  /* 0x0000e200ff027b82 */ /* 0x000ee20000000a00 */
[----:B0-----:R-:W-:-:S04]  /*0070*/  IMAD R7, R0, UR6, R7 ;  /* 0x0000000600077c24 */ /* 0x001fc8000f8e0207 */
[----:B-1----:R-:W-:-:S06]  /*0080*/  IMAD.WIDE.U32 R4, R7, 0x8, R4 ;  /* 0x0000000807047825 */ /* 0x002fcc00078e0004 */
[----:B--2---:R-:W2:Y:S01]  /*0090*/  LDG.E.64 R4, desc[UR4][R4.64] ;  /* 0x0000000404047981 */ /* 0x004ea2000c1e1b00 */
[----:B---3--:R-:W-:-:S05]  /*00a0*/  IMAD.WIDE.U32 R2, R7, 0x8, R2 ;  /* 0x0000000807027825 */ /* 0x008fca00078e0002 */
[----:B--2---:R-:W-:Y:S01]  /*00b0*/  STG.E.64 desc[UR4][R2.64], R4 ;  /* 0x0000000402007986 */ /* 0x004fe2000c101b04 */
[----:B------:R-:W-:Y:S05]  /*00c0*/  EXIT ;  /* 0x000000000000794d */ /* 0x000fea0003800000 */
.L_x_7:
        /* <DEDUP_REMOVED lines=11> */
.L_x_15:


//--------------------- .text._Z15chunk_transposeP6float2S0_ --------------------------
	.section	.text._Z15chunk_transposeP6float2S0_,"ax",@progbits
	.align	128
        .global         _Z15chunk_transposeP6float2S0_
        .type           _Z15chunk_transposeP6float2S0_,@function
        .size           _Z15chunk_transposeP6float2S0_,(.L_x_16 - _Z15chunk_transposeP6float2S0_)
        .other          _Z15chunk_transposeP6float2S0_,@"STO_CUDA_ENTRY STV_DEFAULT"
_Z15chunk_transposeP6float2S0_:
.text._Z15chunk_transposeP6float2S0_:
[----:B------:R-:W-:Y:S01]  /*0000*/  LDC R1, c[0x0][0x37c] ;  /* 0x0000df00ff017b82 */ /* 0x000fe20000000800 */
[----:B------:R-:W0:Y:S07]  /*0010*/  S2R R5, SR_CTAID.X ;  /* 0x0000000000057919 */ /* 0x000e2e0000002500 */
[----:B------:R-:W1:Y:S01]  /*0020*/  LDC.64 R2, c[0x0][0x380] ;  /* 0x0000e000ff027b82 */ /* 0x000e620000000a00 */
[----:B------:R-:W0:Y:S01]  /*0030*/  LDCU UR6, c[0x0][0x360] ;  /* 0x00006c00ff0677ac */ /* 0x000e220008000800 */
[----:B------:R-:W0:Y:S01]  /*0040*/  S2R R0, SR_TID.X ;  /* 0x0000000000007919 */ /* 0x000e220000002100 */
[----:B------:R-:W2:Y:S01]  /*0050*/  LDCU.64 UR4, c[0x0][0x358] ;  /* 0x00006b00ff0477ac */ /* 0x000ea20008000a00 */
[----:B0-----:R-:W-:Y:S01]  /*0060*/  IMAD R5, R5, UR6, R0 ;  /* 0x0000000605057c24 */ /* 0x001fe2000f8e0200 */
[----:B------:R-:W0:Y:S03]  /*0070*/  LDCU.64 UR6, c[0x0][0x388] ;  /* 0x00007100ff0677ac */ /* 0x000e260008000a00 */
[----:B-1----:R-:W-:-:S05]  /*0080*/  IMAD.WIDE.U32 R2, R5, 0x8, R2 ;  /* 0x0000000805027825 */ /* 0x002fca00078e0002 */
[----:B--2---:R0:W2:Y:S01]  /*0090*/  LDG.E.64 R8, desc[UR4][R2.64] ;  /* 0x0000000402087981 */ /* 0x0040a2000c1e1b00 */
[----:B------:R-:W-:Y:S01]  /*00a0*/  SHF.R.U32.HI R0, RZ, 0x9, R5 ;  /* 0x00000009ff007819 */ /* 0x000fe20000011605 */
[----:B------:R-:W-:-:S03]  /*00b0*/  IMAD.SHL.U32 R7, R5, 0x40, RZ ;  /* 0x0000004005077824 */ /* 0x000fc600078e00ff */
[----:B------:R-:W-:Y:S01]  /*00c0*/  LOP3.LUT R4, R0, 0x7e00, RZ, 0xc0, !PT ;  /* 0x00007e0000047812 */ /* 0x000fe200078ec0ff */
[----:B------:R-:W-:-:S03]  /*00d0*/  IMAD.SHL.U32 R0, R5, 0x8, RZ ;  /* 0x0000000805007824 */ /* 0x000fc600078e00ff */
[----:B------:R-:W-:Y:S02]  /*00e0*/  LOP3.LUT R7, R4, 0xff8000, R7, 0xf8, !PT ;  /* 0x00ff800004077812 */ /* 0x000fe400078ef807 */
[----:B------:R-:W-:-:S04]  /*00f0*/  SHF.R.S32.HI R0, RZ, 0x3, R0 ;  /* 0x00000003ff007819 */ /* 0x000fc80000011400 */
[----:B------:R-:W-:-:S04]  /*0100*/  LOP3.LUT R0, R7, 0xff000000, R0, 0xf8, !PT ;  /* 0xff00000007007812 */ /* 0x000fc800078ef800 */
[----:B------:R-:W-:Y:S02]  /*0110*/  LOP3.LUT R5, R0, 0x1ff, R5, 0xf8, !PT ;  /* 0x000001ff00057812 */ /* 0x000fe400078ef805 */
[----:B------:R-:W-:Y:S02]  /*0120*/  SHF.R.S32.HI R0, RZ, 0x1f, R0 ;  /* 0x0000001fff007819 */ /* 0x000fe40000011400 */
[----:B0-----:R-:W-:-:S04]  /*0130*/  LEA R2, P0, R5, UR6, 0x3 ;  /* 0x0000000605027c11 */ /* 0x001fc8000f8018ff */
[----:B------:R-:W-:-:S05]  /*0140*/  LEA.HI.X R3, R5, UR7, R0, 0x3, P0 ;  /* 0x0000000705037c11 */ /* 0x000fca00080f1c00 */
[----:B--2---:R-:W-:Y:S01]  /*0150*/  STG.E.64 desc[UR4][R2.64], R8 ;  /* 0x0000000802007986 */ /* 0x004fe2000c101b04 */
[----:B------:R-:W-:Y:S05]  /*0160*/  EXIT ;  /* 0x000000000000794d */ /* 0x000fea0003800000 */
.L_x_8:
        /* <DEDUP_REMOVED lines=9> */
.L_x_16:


//--------------------- .text._Z3expv             --------------------------
	.section	.text._Z3expv,"ax",@progbits
	.align	128
        .global         _Z3expv
        .type           _Z3expv,@function
        .size           _Z3expv,(.L_x_17 - _Z3expv)
        .other          _Z3expv,@"STO_CUDA_ENTRY STV_DEFAULT"
_Z3expv:
.text._Z3expv:
[----:B------:R-:W0:Y:S01]  /*0000*/  LDC R1, c[0x0][0x37c] ;  /* 0x0000df00ff017b82 */ /* 0x000e220000000800 */
[----:B------:R-:W1:Y:S01]  /*0010*/  S2R R8, SR_TID.X ;  /* 0x0000000000087919 */ /* 0x000e620000002100 */
[----:B0-----:R-:W-:Y:S01]  /*0020*/  VIADD R1, R1, 0xfffffff0 ;  /* 0xfffffff001017836 */ /* 0x001fe20000000000 */
[----:B------:R-:W-:Y:S01]  /*0030*/  MOV R0, 0x8 ;  /* 0x0000000800007802 */ /* 0x000fe20000000f00 */
[----:B------:R-:W0:Y:S01]  /*0040*/  LDCU UR4, c[0x0][0x2f8] ;  /* 0x00005f00ff0477ac */ /* 0x000e220008000800 */
[----:B------:R-:W1:Y:S03]  /*0050*/  S2R R9, SR_TID.Y ;  /* 0x0000000000097919 */ /* 0x000e660000002200 */
[----:B------:R2:W3:Y:S01]  /*0060*/  LDC.64 R2, c[0x4][R0] ;  /* 0x0100000000027b82 */ /* 0x0004e20000000a00 */
[----:B------:R-:W4:Y:S01]  /*0070*/  LDCU.64 UR6, c[0x4][URZ] ;  /* 0x01000000ff0677ac */ /* 0x000f220008000a00 */
[----:B------:R-:W5:Y:S01]  /*0080*/  S2R R10, SR_TID.Z ;  /* 0x00000000000a7919 */ /* 0x000f620000002300 */
[----:B------:R-:W2:Y:S01]  /*0090*/  LDCU UR5, c[0x0][0x2fc] ;  /* 0x00005f80ff0577ac */ /* 0x000ea20008000800 */
[----:B0-----:R-:W-:Y:S01]  /*00a0*/  IADD3 R6, P0, PT, R1, UR4, RZ ;  /* 0x0000000401067c10 */ /* 0x001fe2000ff1e0ff */
[----:B----4-:R-:W-:Y:S01]  /*00b0*/  IMAD.U32 R4, RZ, RZ, UR6 ;  /* 0x00000006ff047e24 */ /* 0x010fe2000f8e00ff */
[----:B------:R-:W-:-:S03]  /*00c0*/  MOV R5, UR7 ;  /* 0x0000000700057c02 */ /* 0x000fc60008000f00 */
[----:B--2---:R-:W-:Y:S01]  /*00d0*/  IMAD.X R7, RZ, RZ, UR5, P0 ;  /* 0x00000005ff077e24 */ /* 0x004fe200080e06ff */
[----:B-1----:R0:W-:Y:S04]  /*00e0*/  STL.64 [R1], R8 ;  /* 0x0000000801007387 */ /* 0x0021e80000100a00 */
[----:B-----5:R0:W-:Y:S03]  /*00f0*/  STL [R1+0x8], R10 ;  /* 0x0000080a01007387 */ /* 0x0201e60000100800 */
[----:B------:R-:W-:-:S07]  /*0100*/  LEPC R20, `(.L_x_9) ;  /* 0x000000001014794e */ /* 0x000fce0000000000 */
[----:B0--3--:R-:W-:Y:S05]  /*0110*/  CALL.ABS.NOINC R2 ;  /* 0x0000000002007343 */ /* 0x009fea0003c00000 */
.L_x_9:
[----:B------:R-:W-:Y:S05]  /*0120*/  EXIT ;  /* 0x000000000000794d */ /* 0x000fea0003800000 */
.L_x_10:
        /* <DEDUP_REMOVED lines=13> */
.L_x_17:


//--------------------- .nv.global.init           --------------------------
	.section	.nv.global.init,"aw",@progbits
.nv.global.init:
	.type		$str,@object
	.size		$str,(.L_3 - $str)
$str:
        /*0000*/ 	.byte	0x0a, 0x20, 0x74, 0x68, 0x72, 0x65, 0x61, 0x64, 0x69, 0x64, 0x78, 0x2e, 0x78, 0x20, 0x2c, 0x20
        /*0010*/ 	.byte	0x74, 0x68, 0x72, 0x65, 0x61, 0x64, 0x69, 0x64, 0x78, 0x2e, 0x79, 0x20, 0x2c, 0x20, 0x74, 0x68
        /*0020*/ 	.byte	0x72, 0x65, 0x61, 0x64, 0x69, 0x64, 0x78, 0x2e, 0x7a, 0x20, 0x3d, 0x20, 0x25, 0x64, 0x20, 0x2c
        /*0030*/ 	.byte	0x20, 0x25, 0x64, 0x20, 0x2c, 0x20, 0x25, 0x64, 0x00
.L_3:


//--------------------- .nv.shared._Z20transpose_slab_type2P6float2S0_ --------------------------
	.section	.nv.shared._Z20transpose_slab_type2P6float2S0_,"aw",@nobits
	.sectionflags	@""
	.align	8
.nv.shared._Z20transpose_slab_type2P6float2S0_:
	.zero		3072


//--------------------- .nv.shared.reserved.0     --------------------------
	.section	.nv.shared.reserved.0,"aw",@nobits
	.weak		__nv_reservedSMEM_offset_0_alias
	.size		__nv_reservedSMEM_offset_0_alias, 0, 64
	.other		__nv_reservedSMEM_offset_0_alias,@"STO_CUDA_RESERVED_SHARED STV_DEFAULT"
__nv_reservedSMEM_offset_0_alias:
	.zero		0
	.zero		64


//--------------------- .nv.shared._Z20transpose_slab_type1P6float2S0_ --------------------------
	.section	.nv.shared._Z20transpose_slab_type1P6float2S0_,"aw",@nobits
	.sectionflags	@""
	.align	8
.nv.shared._Z20transpose_slab_type1P6float2S0_:
	.zero		3072


//--------------------- .nv.constant0._Z20transpose_slab_type2P6float2S0_ --------------------------
	.section	.nv.constant0._Z20transpose_slab_type2P6float2S0_,"a",@progbits
	.sectionflags	@""
	.align	4
.nv.constant0._Z20transpose_slab_type2P6float2S0_:
	.zero		912


//--------------------- .nv.constant0._Z20transpose_slab_type1P6float2S0_ --------------------------
	.section	.nv.constant0._Z20transpose_slab_type1P6float2S0_,"a",@progbits
	.sectionflags	@""
	.align	4
.nv.constant0._Z20transpose_slab_type1P6float2S0_:
	.zero		912


//--------------------- .nv.constant0._Z20transpose_slab_type0P6float2S0_ --------------------------
	.section	.nv.constant0._Z20transpose_slab_type0P6float2S0_,"a",@progbits
	.sectionflags	@""
	.align	4
.nv.constant0._Z20transpose_slab_type0P6float2S0_:
	.zero		912


//--------------------- .nv.constant0._Z11copy_kernelP6float2S0_ --------------------------
	.section	.nv.constant0._Z11copy_kernelP6float2S0_,"a",@progbits
	.sectionflags	@""
	.align	4
.nv.constant0._Z11copy_kernelP6float2S0_:
	.zero		912


//--------------------- .nv.constant0._Z15chunk_transposeP6float2S0_ --------------------------
	.section	.nv.constant0._Z15chunk_transposeP6float2S0_,"a",@progbits
	.sectionflags	@""
	.align	4
.nv.constant0._Z15chunk_transposeP6float2S0_:
	.zero		912


//--------------------- .nv.constant0._Z3expv     --------------------------
	.section	.nv.constant0._Z3expv,"a",@progbits
	.sectionflags	@""
	.align	4
.nv.constant0._Z3expv:
	.zero		896


//--------------------- SYMBOLS --------------------------

	.type		.nv.reservedSmem.offset0,@object
	.size		.nv.reservedSmem.offset0,0x4
	.type		.nv.reservedSmem.cap,@object
	.size		.nv.reservedSmem.cap,0x4
	.type		vprintf,@function
